//
// Generated by NVIDIA NVVM Compiler
//
// Compiler Build ID: CL-36424714
// Cuda compilation tools, release 13.0, V13.0.88
// Based on NVVM 20.0.0
//

.version 9.0
.target sm_100
.address_size 64

	// .globl	_Z28find_all_permutations_kernelPciyS_

.visible .entry _Z28find_all_permutations_kernelPciyS_(
	.param .u64 .ptr .align 1 _Z28find_all_permutations_kernelPciyS__param_0,
	.param .u32 _Z28find_all_permutations_kernelPciyS__param_1,
	.param .u64 _Z28find_all_permutations_kernelPciyS__param_2,
	.param .u64 .ptr .align 1 _Z28find_all_permutations_kernelPciyS__param_3
)
{
	.local .align 4 .b8 	__local_depot0[12];
	.reg .b64 	%SP;
	.reg .b64 	%SPL;
	.reg .pred 	%p<65>;
	.reg .b16 	%rs<62>;
	.reg .b32 	%r<139>;
	.reg .b64 	%rd<93>;

	mov.u64 	%SPL, __local_depot0;
	ld.param.u64 	%rd49, [_Z28find_all_permutations_kernelPciyS__param_0];
	ld.param.u32 	%r33, [_Z28find_all_permutations_kernelPciyS__param_1];
	ld.param.u64 	%rd47, [_Z28find_all_permutations_kernelPciyS__param_2];
	ld.param.u64 	%rd48, [_Z28find_all_permutations_kernelPciyS__param_3];
	cvta.to.global.u64 	%rd1, %rd49;
	add.u64 	%rd2, %SPL, 0;
	mov.u32 	%r34, %ntid.x;
	mov.u32 	%r35, %ctaid.x;
	mov.u32 	%r36, %tid.x;
	mad.lo.s32 	%r1, %r34, %r35, %r36;
	mov.u32 	%r37, %nctaid.x;
	mul.lo.s32 	%r38, %r34, %r37;
	cvt.u64.u32 	%rd51, %r38;
	and.b64  	%rd52, %rd51, 31;
	setp.ne.s64 	%p1, %rd52, 0;
	shr.u64 	%rd53, %rd51, 5;
	selp.u64 	%rd54, 1, 0, %p1;
	add.s64 	%rd3, %rd53, %rd54;
	and.b64  	%rd55, %rd47, -4294967296;
	setp.ne.s64 	%p2, %rd55, 0;
	@%p2 bra 	$L__BB0_2;
	cvt.u32.u64 	%r39, %rd3;
	cvt.u32.u64 	%r40, %rd47;
	rem.u32 	%r41, %r40, %r39;
	cvt.u64.u32 	%rd82, %r41;
	bra.uni 	$L__BB0_3;
$L__BB0_2:
	rem.u64 	%rd82, %rd47, %rd3;
$L__BB0_3:
	setp.ne.s64 	%p3, %rd82, 0;
	@%p3 bra 	$L__BB0_7;
	setp.ne.s64 	%p5, %rd55, 0;
	@%p5 bra 	$L__BB0_6;
	cvt.u32.u64 	%r45, %rd3;
	cvt.u32.u64 	%r46, %rd47;
	div.u32 	%r47, %r46, %r45;
	cvt.u64.u32 	%rd84, %r47;
	bra.uni 	$L__BB0_11;
$L__BB0_6:
	div.u64 	%rd84, %rd47, %rd3;
	bra.uni 	$L__BB0_11;
$L__BB0_7:
	setp.ne.s64 	%p4, %rd55, 0;
	@%p4 bra 	$L__BB0_9;
	cvt.u32.u64 	%r42, %rd3;
	cvt.u32.u64 	%r43, %rd47;
	div.u32 	%r44, %r43, %r42;
	cvt.u64.u32 	%rd83, %r44;
	bra.uni 	$L__BB0_10;
$L__BB0_9:
	div.u64 	%rd83, %rd47, %rd3;
$L__BB0_10:
	add.s64 	%rd84, %rd83, 1;
$L__BB0_11:
	cvt.u64.u32 	%rd58, %r1;
	shr.u64 	%rd59, %rd58, 5;
	mul.lo.s64 	%rd60, %rd84, %rd59;
	add.s64 	%rd61, %rd60, %rd84;
	min.u64 	%rd14, %rd47, %rd61;
	and.b64  	%rd62, %rd58, 31;
	add.s64 	%rd15, %rd60, %rd62;
	cvt.s64.s32 	%rd85, %rd15;
	setp.le.u64 	%p6, %rd14, %rd85;
	setp.lt.s32 	%p7, %r33, 1;
	or.pred  	%p8, %p6, %p7;
	@%p8 bra 	$L__BB0_39;
	cvt.u32.u64 	%r128, %rd15;
	and.b32  	%r3, %r33, 15;
	and.b32  	%r4, %r33, 7;
	add.s32 	%r5, %r33, -2;
	and.b32  	%r6, %r33, 2147483632;
	and.b32  	%r7, %r33, 3;
	cvt.u64.u32 	%rd17, %r33;
	neg.s32 	%r8, %r6;
	cvta.to.global.u64 	%rd18, %rd48;
	cvt.u16.u32 	%rs40, %r33;
$L__BB0_13:
	setp.lt.u32 	%p9, %r33, 16;
	mov.b32 	%r137, 0;
	@%p9 bra 	$L__BB0_16;
	add.s64 	%rd87, %rd1, 7;
	add.s64 	%rd86, %rd2, 8;
	mov.u32 	%r129, %r8;
$L__BB0_15:
	.pragma "nounroll";
	ld.global.u8 	%r49, [%rd87+-4];
	ld.global.u8 	%r50, [%rd87+-5];
	prmt.b32 	%r51, %r50, %r49, 0x3340U;
	ld.global.u8 	%r52, [%rd87+-6];
	ld.global.u8 	%r53, [%rd87+-7];
	prmt.b32 	%r54, %r53, %r52, 0x3340U;
	prmt.b32 	%r55, %r54, %r51, 0x5410U;
	st.local.u32 	[%rd86+-8], %r55;
	ld.global.u8 	%r56, [%rd87];
	ld.global.u8 	%r57, [%rd87+-1];
	prmt.b32 	%r58, %r57, %r56, 0x3340U;
	ld.global.u8 	%r59, [%rd87+-2];
	ld.global.u8 	%r60, [%rd87+-3];
	prmt.b32 	%r61, %r60, %r59, 0x3340U;
	prmt.b32 	%r62, %r61, %r58, 0x5410U;
	st.local.u32 	[%rd86+-4], %r62;
	ld.global.u8 	%r63, [%rd87+4];
	ld.global.u8 	%r64, [%rd87+3];
	prmt.b32 	%r65, %r64, %r63, 0x3340U;
	ld.global.u8 	%r66, [%rd87+2];
	ld.global.u8 	%r67, [%rd87+1];
	prmt.b32 	%r68, %r67, %r66, 0x3340U;
	prmt.b32 	%r69, %r68, %r65, 0x5410U;
	st.local.u32 	[%rd86], %r69;
	ld.global.u8 	%r70, [%rd87+8];
	ld.global.u8 	%r71, [%rd87+7];
	prmt.b32 	%r72, %r71, %r70, 0x3340U;
	ld.global.u8 	%r73, [%rd87+6];
	ld.global.u8 	%r74, [%rd87+5];
	prmt.b32 	%r75, %r74, %r73, 0x3340U;
	prmt.b32 	%r76, %r75, %r72, 0x5410U;
	st.local.u32 	[%rd86+4], %r76;
	add.s32 	%r129, %r129, 16;
	add.s64 	%rd87, %rd87, 16;
	add.s64 	%rd86, %rd86, 16;
	setp.eq.s32 	%p10, %r129, 0;
	mov.u32 	%r137, %r6;
	@%p10 bra 	$L__BB0_16;
	bra.uni 	$L__BB0_15;
$L__BB0_16:
	setp.eq.s32 	%p11, %r3, 0;
	@%p11 bra 	$L__BB0_26;
	add.s32 	%r77, %r3, -1;
	setp.lt.u32 	%p12, %r77, 7;
	@%p12 bra 	$L__BB0_19;
	cvt.u64.u32 	%rd63, %r137;
	add.s64 	%rd64, %rd1, %rd63;
	ld.global.u8 	%rs5, [%rd64];
	add.s64 	%rd65, %rd2, %rd63;
	st.local.u8 	[%rd65], %rs5;
	ld.global.u8 	%rs6, [%rd64+1];
	st.local.u8 	[%rd65+1], %rs6;
	ld.global.u8 	%rs7, [%rd64+2];
	st.local.u8 	[%rd65+2], %rs7;
	ld.global.u8 	%rs8, [%rd64+3];
	st.local.u8 	[%rd65+3], %rs8;
	ld.global.u8 	%rs9, [%rd64+4];
	st.local.u8 	[%rd65+4], %rs9;
	ld.global.u8 	%rs10, [%rd64+5];
	st.local.u8 	[%rd65+5], %rs10;
	ld.global.u8 	%rs11, [%rd64+6];
	st.local.u8 	[%rd65+6], %rs11;
	ld.global.u8 	%rs12, [%rd64+7];
	st.local.u8 	[%rd65+7], %rs12;
	add.s32 	%r137, %r137, 8;
$L__BB0_19:
	setp.eq.s32 	%p13, %r4, 0;
	@%p13 bra 	$L__BB0_26;
	add.s32 	%r78, %r4, -1;
	setp.lt.u32 	%p14, %r78, 3;
	@%p14 bra 	$L__BB0_22;
	cvt.u64.u32 	%rd66, %r137;
	add.s64 	%rd67, %rd1, %rd66;
	ld.global.u8 	%rs13, [%rd67];
	add.s64 	%rd68, %rd2, %rd66;
	st.local.u8 	[%rd68], %rs13;
	ld.global.u8 	%rs14, [%rd67+1];
	st.local.u8 	[%rd68+1], %rs14;
	ld.global.u8 	%rs15, [%rd67+2];
	st.local.u8 	[%rd68+2], %rs15;
	ld.global.u8 	%rs16, [%rd67+3];
	st.local.u8 	[%rd68+3], %rs16;
	add.s32 	%r137, %r137, 4;
$L__BB0_22:
	setp.eq.s32 	%p15, %r7, 0;
	@%p15 bra 	$L__BB0_26;
	setp.eq.s32 	%p16, %r7, 1;
	cvt.u64.u32 	%rd69, %r137;
	add.s64 	%rd44, %rd1, %rd69;
	ld.global.u8 	%rs17, [%rd44];
	add.s64 	%rd45, %rd2, %rd69;
	st.local.u8 	[%rd45], %rs17;
	@%p16 bra 	$L__BB0_26;
	setp.eq.s32 	%p17, %r7, 2;
	ld.global.u8 	%rs18, [%rd44+1];
	st.local.u8 	[%rd45+1], %rs18;
	@%p17 bra 	$L__BB0_26;
	ld.global.u8 	%rs19, [%rd44+2];
	st.local.u8 	[%rd45+2], %rs19;
$L__BB0_26:
	mul.lo.s32 	%r80, %r128, %r33;
	cvt.s64.s32 	%rd46, %r80;
	mov.b64 	%rd88, 0;
	mov.b32 	%r130, 0;
	mov.b16 	%rs60, 0;
	mov.u16 	%rs61, %rs60;
	mov.u32 	%r131, %r33;
	mov.u64 	%rd89, %rd47;
$L__BB0_27:
	mov.u32 	%r13, %r131;
	add.s32 	%r131, %r13, -1;
	cvt.u64.u32 	%rd28, %r13;
	and.b64  	%rd71, %rd89, -4294967296;
	setp.ne.s64 	%p18, %rd71, 0;
	@%p18 bra 	$L__BB0_29;
	cvt.u32.u64 	%r81, %rd28;
	cvt.u32.u64 	%r82, %rd89;
	div.u32 	%r83, %r82, %r81;
	cvt.u64.u32 	%rd89, %r83;
	bra.uni 	$L__BB0_30;
$L__BB0_29:
	div.u64 	%rd89, %rd89, %rd28;
$L__BB0_30:
	or.b64  	%rd72, %rd85, %rd89;
	and.b64  	%rd73, %rd72, -4294967296;
	setp.ne.s64 	%p19, %rd73, 0;
	@%p19 bra 	$L__BB0_32;
	cvt.u32.u64 	%r84, %rd89;
	cvt.u32.u64 	%r85, %rd85;
	div.u32 	%r86, %r85, %r84;
	cvt.u64.u32 	%rd91, %r86;
	bra.uni 	$L__BB0_33;
$L__BB0_32:
	div.u64 	%rd91, %rd85, %rd89;
$L__BB0_33:
	and.b64  	%rd74, %rd91, -4294967296;
	setp.ne.s64 	%p20, %rd74, 0;
	@%p20 bra 	$L__BB0_35;
	cvt.u32.u64 	%r87, %rd28;
	cvt.u32.u64 	%r88, %rd91;
	rem.u32 	%r89, %r88, %r87;
	cvt.u64.u32 	%rd92, %r89;
	bra.uni 	$L__BB0_36;
$L__BB0_35:
	rem.u64 	%rd92, %rd91, %rd28;
$L__BB0_36:
	cvt.u32.u64 	%r90, %rd28;
	cvt.u32.u64 	%r15, %rd92;
	add.s64 	%rd75, %rd2, %rd92;
	ld.local.u8 	%rs22, [%rd75];
	add.s64 	%rd76, %rd88, %rd46;
	add.s64 	%rd77, %rd18, %rd76;
	st.global.u8 	[%rd77], %rs22;
	add.s64 	%rd88, %rd88, 1;
	setp.gt.s32 	%p21, %r90, 1;
	@%p21 bra 	$L__BB0_111;
$L__BB0_37:
	setp.eq.s64 	%p63, %rd88, %rd17;
	add.s32 	%r130, %r130, 1;
	add.s16 	%rs61, %rs61, 1;
	add.s16 	%rs60, %rs60, 1;
	@%p63 bra 	$L__BB0_38;
	bra.uni 	$L__BB0_27;
$L__BB0_38:
	add.s32 	%r128, %r128, 32;
	cvt.s64.s32 	%rd85, %r128;
	setp.gt.u64 	%p64, %rd14, %rd85;
	@%p64 bra 	$L__BB0_13;
$L__BB0_39:
	ret;
$L__BB0_40:
	.pragma "nounroll";
	setp.lt.u32 	%p23, %r132, %r15;
	cvt.u64.u32 	%rd78, %r132;
	add.s64 	%rd39, %rd2, %rd78;
	@%p23 bra 	$L__BB0_42;
	ld.local.u8 	%rs23, [%rd39+1];
	st.local.u8 	[%rd39], %rs23;
$L__BB0_42:
	add.s32 	%r94, %r132, 1;
	setp.lt.u32 	%p24, %r94, %r15;
	@%p24 bra 	$L__BB0_44;
	ld.local.u8 	%rs24, [%rd39+2];
	st.local.u8 	[%rd39+1], %rs24;
$L__BB0_44:
	add.s32 	%r95, %r132, 2;
	setp.lt.u32 	%p25, %r95, %r15;
	@%p25 bra 	$L__BB0_46;
	ld.local.u8 	%rs25, [%rd39+3];
	st.local.u8 	[%rd39+2], %rs25;
$L__BB0_46:
	add.s32 	%r96, %r132, 3;
	setp.lt.u32 	%p26, %r96, %r15;
	@%p26 bra 	$L__BB0_48;
	ld.local.u8 	%rs26, [%rd39+4];
	st.local.u8 	[%rd39+3], %rs26;
$L__BB0_48:
	add.s32 	%r97, %r132, 4;
	setp.lt.u32 	%p27, %r97, %r15;
	@%p27 bra 	$L__BB0_50;
	ld.local.u8 	%rs27, [%rd39+5];
	st.local.u8 	[%rd39+4], %rs27;
$L__BB0_50:
	add.s32 	%r98, %r132, 5;
	setp.lt.u32 	%p28, %r98, %r15;
	@%p28 bra 	$L__BB0_52;
	ld.local.u8 	%rs28, [%rd39+6];
	st.local.u8 	[%rd39+5], %rs28;
$L__BB0_52:
	add.s32 	%r99, %r132, 6;
	setp.lt.u32 	%p29, %r99, %r15;
	@%p29 bra 	$L__BB0_54;
	ld.local.u8 	%rs29, [%rd39+7];
	st.local.u8 	[%rd39+6], %rs29;
$L__BB0_54:
	add.s32 	%r100, %r132, 7;
	setp.lt.u32 	%p30, %r100, %r15;
	@%p30 bra 	$L__BB0_56;
	ld.local.u8 	%rs30, [%rd39+8];
	st.local.u8 	[%rd39+7], %rs30;
$L__BB0_56:
	add.s32 	%r101, %r132, 8;
	setp.lt.u32 	%p31, %r101, %r15;
	@%p31 bra 	$L__BB0_58;
	ld.local.u8 	%rs31, [%rd39+9];
	st.local.u8 	[%rd39+8], %rs31;
$L__BB0_58:
	add.s32 	%r102, %r132, 9;
	setp.lt.u32 	%p32, %r102, %r15;
	@%p32 bra 	$L__BB0_60;
	ld.local.u8 	%rs32, [%rd39+10];
	st.local.u8 	[%rd39+9], %rs32;
$L__BB0_60:
	add.s32 	%r103, %r132, 10;
	setp.lt.u32 	%p33, %r103, %r15;
	@%p33 bra 	$L__BB0_62;
	ld.local.u8 	%rs33, [%rd39+11];
	st.local.u8 	[%rd39+10], %rs33;
$L__BB0_62:
	add.s32 	%r104, %r132, 11;
	setp.lt.u32 	%p34, %r104, %r15;
	@%p34 bra 	$L__BB0_64;
	ld.local.u8 	%rs34, [%rd39+12];
	st.local.u8 	[%rd39+11], %rs34;
$L__BB0_64:
	add.s32 	%r105, %r132, 12;
	setp.lt.u32 	%p35, %r105, %r15;
	@%p35 bra 	$L__BB0_66;
	ld.local.u8 	%rs35, [%rd39+13];
	st.local.u8 	[%rd39+12], %rs35;
$L__BB0_66:
	add.s32 	%r106, %r132, 13;
	setp.lt.u32 	%p36, %r106, %r15;
	@%p36 bra 	$L__BB0_68;
	ld.local.u8 	%rs36, [%rd39+14];
	st.local.u8 	[%rd39+13], %rs36;
$L__BB0_68:
	add.s32 	%r107, %r132, 14;
	setp.lt.u32 	%p37, %r107, %r15;
	@%p37 bra 	$L__BB0_70;
	ld.local.u8 	%rs37, [%rd39+15];
	st.local.u8 	[%rd39+14], %rs37;
$L__BB0_70:
	add.s32 	%r108, %r132, 15;
	setp.lt.u32 	%p38, %r108, %r15;
	@%p38 bra 	$L__BB0_72;
	ld.local.u8 	%rs38, [%rd39+16];
	st.local.u8 	[%rd39+15], %rs38;
$L__BB0_72:
	add.s32 	%r132, %r132, 16;
	setp.eq.s32 	%p39, %r132, %r133;
	@%p39 bra 	$L__BB0_73;
	bra.uni 	$L__BB0_40;
$L__BB0_73:
	and.b32  	%r109, %r131, 15;
	setp.eq.s32 	%p40, %r109, 0;
	@%p40 bra 	$L__BB0_37;
	not.b16 	%rs39, %rs61;
	add.s16 	%rs41, %rs39, %rs40;
	cvt.u32.u16 	%r110, %rs41;
	and.b32  	%r21, %r110, 15;
	add.s32 	%r111, %r21, -1;
	setp.lt.u32 	%p41, %r111, 7;
	@%p41 bra 	$L__BB0_92;
	setp.lt.u32 	%p42, %r133, %r15;
	cvt.u64.u32 	%rd79, %r133;
	add.s64 	%rd40, %rd2, %rd79;
	@%p42 bra 	$L__BB0_77;
	ld.local.u8 	%rs42, [%rd40+1];
	st.local.u8 	[%rd40], %rs42;
$L__BB0_77:
	add.s32 	%r112, %r133, 1;
	setp.lt.u32 	%p43, %r112, %r15;
	@%p43 bra 	$L__BB0_79;
	ld.local.u8 	%rs43, [%rd40+2];
	st.local.u8 	[%rd40+1], %rs43;
$L__BB0_79:
	add.s32 	%r113, %r133, 2;
	setp.lt.u32 	%p44, %r113, %r15;
	@%p44 bra 	$L__BB0_81;
	ld.local.u8 	%rs44, [%rd40+3];
	st.local.u8 	[%rd40+2], %rs44;
$L__BB0_81:
	add.s32 	%r114, %r133, 3;
	setp.lt.u32 	%p45, %r114, %r15;
	@%p45 bra 	$L__BB0_83;
	ld.local.u8 	%rs45, [%rd40+4];
	st.local.u8 	[%rd40+3], %rs45;
$L__BB0_83:
	add.s32 	%r115, %r133, 4;
	setp.lt.u32 	%p46, %r115, %r15;
	@%p46 bra 	$L__BB0_85;
	ld.local.u8 	%rs46, [%rd40+5];
	st.local.u8 	[%rd40+4], %rs46;
$L__BB0_85:
	add.s32 	%r116, %r133, 5;
	setp.lt.u32 	%p47, %r116, %r15;
	@%p47 bra 	$L__BB0_87;
	ld.local.u8 	%rs47, [%rd40+6];
	st.local.u8 	[%rd40+5], %rs47;
$L__BB0_87:
	add.s32 	%r117, %r133, 6;
	setp.lt.u32 	%p48, %r117, %r15;
	@%p48 bra 	$L__BB0_89;
	ld.local.u8 	%rs48, [%rd40+7];
	st.local.u8 	[%rd40+6], %rs48;
$L__BB0_89:
	add.s32 	%r118, %r133, 7;
	setp.lt.u32 	%p49, %r118, %r15;
	@%p49 bra 	$L__BB0_91;
	ld.local.u8 	%rs49, [%rd40+8];
	st.local.u8 	[%rd40+7], %rs49;
$L__BB0_91:
	add.s32 	%r133, %r133, 8;
$L__BB0_92:
	and.b32  	%r119, %r21, 7;
	setp.eq.s32 	%p50, %r119, 0;
	@%p50 bra 	$L__BB0_37;
	not.b16 	%rs50, %rs60;
	cvt.u16.u32 	%rs51, %r33;
	add.s16 	%rs52, %rs50, %rs51;
	cvt.u32.u16 	%r120, %rs52;
	and.b32  	%r121, %r120, 7;
	and.b32  	%r24, %r120, 3;
	add.s32 	%r122, %r121, -1;
	setp.lt.u32 	%p51, %r122, 3;
	@%p51 bra 	$L__BB0_103;
	setp.lt.u32 	%p52, %r133, %r15;
	cvt.u64.u32 	%rd80, %r133;
	add.s64 	%rd41, %rd2, %rd80;
	@%p52 bra 	$L__BB0_96;
	ld.local.u8 	%rs53, [%rd41+1];
	st.local.u8 	[%rd41], %rs53;
$L__BB0_96:
	add.s32 	%r123, %r133, 1;
	setp.lt.u32 	%p53, %r123, %r15;
	@%p53 bra 	$L__BB0_98;
	ld.local.u8 	%rs54, [%rd41+2];
	st.local.u8 	[%rd41+1], %rs54;
$L__BB0_98:
	add.s32 	%r124, %r133, 2;
	setp.lt.u32 	%p54, %r124, %r15;
	@%p54 bra 	$L__BB0_100;
	ld.local.u8 	%rs55, [%rd41+3];
	st.local.u8 	[%rd41+2], %rs55;
$L__BB0_100:
	add.s32 	%r125, %r133, 3;
	setp.lt.u32 	%p55, %r125, %r15;
	@%p55 bra 	$L__BB0_102;
	ld.local.u8 	%rs56, [%rd41+4];
	st.local.u8 	[%rd41+3], %rs56;
$L__BB0_102:
	add.s32 	%r133, %r133, 4;
$L__BB0_103:
	setp.eq.s32 	%p56, %r24, 0;
	@%p56 bra 	$L__BB0_37;
	setp.lt.u32 	%p57, %r133, %r15;
	cvt.u64.u32 	%rd81, %r133;
	add.s64 	%rd42, %rd2, %rd81;
	@%p57 bra 	$L__BB0_106;
	ld.local.u8 	%rs57, [%rd42+1];
	st.local.u8 	[%rd42], %rs57;
$L__BB0_106:
	setp.eq.s32 	%p58, %r24, 1;
	@%p58 bra 	$L__BB0_37;
	add.s32 	%r126, %r133, 1;
	setp.lt.u32 	%p59, %r126, %r15;
	@%p59 bra 	$L__BB0_109;
	ld.local.u8 	%rs58, [%rd42+2];
	st.local.u8 	[%rd42+1], %rs58;
$L__BB0_109:
	add.s32 	%r127, %r133, 2;
	setp.eq.s32 	%p60, %r24, 2;
	setp.lt.u32 	%p61, %r127, %r15;
	or.pred  	%p62, %p60, %p61;
	@%p62 bra 	$L__BB0_37;
	ld.local.u8 	%rs59, [%rd42+3];
	st.local.u8 	[%rd42+2], %rs59;
	bra.uni 	$L__BB0_37;
$L__BB0_111:
	sub.s32 	%r92, %r5, %r130;
	setp.lt.u32 	%p22, %r92, 15;
	mov.b32 	%r133, 0;
	@%p22 bra 	$L__BB0_73;
	and.b32  	%r133, %r131, -16;
	mov.b32 	%r132, 0;
	bra.uni 	$L__BB0_40;

}


// ===== COMPILED SASS (sm_100) =====

	.target	sm_100

	.elftype	@"ET_EXEC"


//--------------------- .note.nv.tkinfo           --------------------------
	.section	.note.nv.tkinfo,"",@"SHT_NOTE"
	.sectionflags	@"SHF_NOTE_NV_TKINFO"
	.tkinfo
        /*0018*/ 	.word	0x00000002
        /*0030*/ 	.string	""
        /*0030*/ 	.string	"ptxas"
        /*0030*/ 	.string	"Cuda compilation tools, release 13.0, V13.0.88"
        /*0030*/ 	.string	"Build cuda_13.0.r13.0/compiler.36424714_0"
        /*0030*/ 	.string	"-arch sm_100 -m 64 "



//--------------------- .note.nv.cuinfo           --------------------------
	.section	.note.nv.cuinfo,"",@"SHT_NOTE"
	.sectionflags	@"SHF_NOTE_NV_CUINFO"
        /*0018*/ 	.short	0x0002
        /*001a*/ 	.short	0x0064
        /*001c*/ 	.short	0x0082
	.zero		2


//--------------------- .nv.info                  --------------------------
	.section	.nv.info,"",@"SHT_CUDA_INFO"
	.align	4


	//----- nvinfo : EIATTR_REGCOUNT
	.align		4
        /*0000*/ 	.byte	0x04, 0x2f
        /*0002*/ 	.short	(.L_1 - .L_0)
	.align		4
.L_0:
        /*0004*/ 	.word	index@(_Z28find_all_permutations_kernelPciyS_)
        /*0008*/ 	.word	0x00000020


	//----- nvinfo : EIATTR_FRAME_SIZE
	.align		4
.L_1:
        /*000c*/ 	.byte	0x04, 0x11
        /*000e*/ 	.short	(.L_3 - .L_2)
	.align		4
.L_2:
        /*0010*/ 	.word	index@($__internal_1_$__cuda_sm20_rem_u64)
        /*0014*/ 	.word	0x00000010


	//----- nvinfo : EIATTR_FRAME_SIZE
	.align		4
.L_3:
        /*0018*/ 	.byte	0x04, 0x11
        /*001a*/ 	.short	(.L_5 - .L_4)
	.align		4
.L_4:
        /*001c*/ 	.word	index@($__internal_0_$__cuda_sm20_div_u64)
        /*0020*/ 	.word	0x00000010


	//----- nvinfo : EIATTR_FRAME_SIZE
	.align		4
.L_5:
        /*0024*/ 	.byte	0x04, 0x11
        /*0026*/ 	.short	(.L_7 - .L_6)
	.align		4
.L_6:
        /*0028*/ 	.word	index@(_Z28find_all_permutations_kernelPciyS_)
        /*002c*/ 	.word	0x00000010


	//----- nvinfo : EIATTR_MIN_STACK_SIZE
	.align		4
.L_7:
        /*0030*/ 	.byte	0x04, 0x12
        /*0032*/ 	.short	(.L_9 - .L_8)
	.align		4
.L_8:
        /*0034*/ 	.word	index@(_Z28find_all_permutations_kernelPciyS_)
        /*0038*/ 	.word	0x00000010
.L_9:


//--------------------- .nv.compat                --------------------------
	.section	.nv.compat,"",@"SHT_CUDA_COMPAT_INFO"
	.align	4
        /*0000*/ 	.byte	0x02, 0x09, 0x00, 0x00, 0x02, 0x02, 0x01, 0x00, 0x02, 0x05, 0x05, 0x00, 0x03, 0x07, 0x01, 0x01
        /*0010*/ 	.byte	0x02, 0x03, 0x00, 0x00, 0x02, 0x06, 0x01, 0x00, 0x04, 0x0b, 0x08, 0x00, 0x09, 0x00, 0x00, 0x00
        /*0020*/ 	.byte	0x00, 0x00, 0x00, 0x00


//--------------------- .nv.info._Z28find_all_permutations_kernelPciyS_ --------------------------
	.section	.nv.info._Z28find_all_permutations_kernelPciyS_,"",@"SHT_CUDA_INFO"
	.sectionflags	@""
	.align	4


	//----- nvinfo : EIATTR_CUDA_API_VERSION
	.align		4
        /*0000*/ 	.byte	0x04, 0x37
        /*0002*/ 	.short	(.L_11 - .L_10)
.L_10:
        /*0004*/ 	.word	0x00000082


	//----- nvinfo : EIATTR_KPARAM_INFO
	.align		4
.L_11:
        /*0008*/ 	.byte	0x04, 0x17
        /*000a*/ 	.short	(.L_13 - .L_12)
.L_12:
        /*000c*/ 	.word	0x00000000
        /*0010*/ 	.short	0x0003
        /*0012*/ 	.short	0x0018
        /*0014*/ 	.byte	0x00, 0xf5, 0x21, 0x00


	//----- nvinfo : EIATTR_KPARAM_INFO
	.align		4
.L_13:
        /*0018*/ 	.byte	0x04, 0x17
        /*001a*/ 	.short	(.L_15 - .L_14)
.L_14:
        /*001c*/ 	.word	0x00000000
        /*0020*/ 	.short	0x0002
        /*0022*/ 	.short	0x0010
        /*0024*/ 	.byte	0x00, 0xf0, 0x21, 0x00


	//----- nvinfo : EIATTR_KPARAM_INFO
	.align		4
.L_15:
        /*0028*/ 	.byte	0x04, 0x17
        /*002a*/ 	.short	(.L_17 - .L_16)
.L_16:
        /*002c*/ 	.word	0x00000000
        /*0030*/ 	.short	0x0001
        /*0032*/ 	.short	0x0008
        /*0034*/ 	.byte	0x00, 0xf0, 0x11, 0x00


	//----- nvinfo : EIATTR_KPARAM_INFO
	.align		4
.L_17:
        /*0038*/ 	.byte	0x04, 0x17
        /*003a*/ 	.short	(.L_19 - .L_18)
.L_18:
        /*003c*/ 	.word	0x00000000
        /*0040*/ 	.short	0x0000
        /*0042*/ 	.short	0x0000
        /*0044*/ 	.byte	0x00, 0xf5, 0x21, 0x00


	//----- nvinfo : EIATTR_SPARSE_MMA_MASK
	.align		4
.L_19:
        /*0048*/ 	.byte	0x03, 0x50
        /*004a*/ 	.short	0x0000


	//----- nvinfo : EIATTR_MAXREG_COUNT
	.align		4
        /*004c*/ 	.byte	0x03, 0x1b
        /*004e*/ 	.short	0x00ff


	//----- nvinfo : EIATTR_MERCURY_ISA_VERSION
	.align		4
        /*0050*/ 	.byte	0x03, 0x5f
        /*0052*/ 	.short	0x0101


	//----- nvinfo : EIATTR_VRC_CTA_INIT_COUNT
	.align		4
        /*0054*/ 	.byte	0x02, 0x4a
	.zero		1
	.zero		1


	//----- nvinfo : EIATTR_EXIT_INSTR_OFFSETS
	.align		4
        /*0058*/ 	.byte	0x04, 0x1c
        /*005a*/ 	.short	(.L_21 - .L_20)


	//   ....[0]....
.L_20:
        /*005c*/ 	.word	0x00000870


	//   ....[1]....
        /*0060*/ 	.word	0x000027c0


	//----- nvinfo : EIATTR_CRS_STACK_SIZE
	.align		4
.L_21:
        /*0064*/ 	.byte	0x04, 0x1e
        /*0066*/ 	.short	(.L_23 - .L_22)
.L_22:
        /*0068*/ 	.word	0x00000000


	//----- nvinfo : EIATTR_CBANK_PARAM_SIZE
	.align		4
.L_23:
        /*006c*/ 	.byte	0x03, 0x19
        /*006e*/ 	.short	0x0020


	//----- nvinfo : EIATTR_PARAM_CBANK
	.align		4
        /*0070*/ 	.byte	0x04, 0x0a
        /*0072*/ 	.short	(.L_25 - .L_24)
	.align		4
.L_24:
        /*0074*/ 	.word	index@(.nv.constant0._Z28find_all_permutations_kernelPciyS_)
        /*0078*/ 	.short	0x0380
        /*007a*/ 	.short	0x0020


	//----- nvinfo : EIATTR_SW_WAR
	.align		4
.L_25:
        /*007c*/ 	.byte	0x04, 0x36
        /*007e*/ 	.short	(.L_27 - .L_26)
.L_26:
        /*0080*/ 	.word	0x00000008
.L_27:


//--------------------- .nv.callgraph             --------------------------
	.section	.nv.callgraph,"",@"SHT_CUDA_CALLGRAPH"
	.align	4
	.sectionentsize	8
	.align		4
        /*0000*/ 	.word	0x00000000
	.align		4
        /*0004*/ 	.word	0xffffffff
	.align		4
        /*0008*/ 	.word	0x00000000
	.align		4
        /*000c*/ 	.word	0xfffffffe
	.align		4
        /*0010*/ 	.word	0x00000000
	.align		4
        /*0014*/ 	.word	0xfffffffd
	.align		4
        /*0018*/ 	.word	0x00000000
	.align		4
        /*001c*/ 	.word	0xfffffffc


//--------------------- .text._Z28find_all_permutations_kernelPciyS_ --------------------------
	.section	.text._Z28find_all_permutations_kernelPciyS_,"ax",@progbits
	.align	128
        .global         _Z28find_all_permutations_kernelPciyS_
        .type           _Z28find_all_permutations_kernelPciyS_,@function
        .size           _Z28find_all_permutations_kernelPciyS_,(.L_x_92 - _Z28find_all_permutations_kernelPciyS_)
        .other          _Z28find_all_permutations_kernelPciyS_,@"STO_CUDA_ENTRY STV_DEFAULT"
_Z28find_all_permutations_kernelPciyS_:
.text._Z28find_all_permutations_kernelPciyS_:
[----:B------:R-:W0:Y:S01]  /*0000*/  LDC R1, c[0x0][0x37c] ;  /* 0x0000df00ff017b82 */ /* 0x000e220000000800 */
[----:B------:R-:W1:Y:S01]  /*0010*/  LDCU UR6, c[0x0][0x360] ;  /* 0x00006c00ff0677ac */ /* 0x000e620008000800 */
[----:B------:R-:W2:Y:S01]  /*0020*/  S2R R0, SR_CTAID.X ;  /* 0x0000000000007919 */ /* 0x000ea20000002500 */
[----:B0-----:R-:W-:Y:S01]  /*0030*/  VIADD R1, R1, 0xfffffff0 ;  /* 0xfffffff001017836 */ /* 0x001fe20000000000 */
[----:B------:R-:W1:Y:S01]  /*0040*/  LDCU UR4, c[0x0][0x370] ;  /* 0x00006e00ff0477ac */ /* 0x000e620008000800 */
[----:B------:R-:W2:Y:S01]  /*0050*/  S2R R3, SR_TID.X ;  /* 0x0000000000037919 */ /* 0x000ea20000002100 */
[----:B------:R-:W0:Y:S01]  /*0060*/  LDCU UR8, c[0x0][0x394] ;  /* 0x00007280ff0877ac */ /* 0x000e220008000800 */
[----:B-1----:R-:W-:-:S04]  /*0070*/  UIMAD UR4, UR6, UR4, URZ ;  /* 0x00000004060472a4 */ /* 0x002fc8000f8e02ff */
[----:B------:R-:W-:Y:S02]  /*0080*/  ULOP3.LUT UP0, URZ, UR4, 0x1f, URZ, 0xc0, !UPT ;  /* 0x0000001f04ff7892 */ /* 0x000fe4000f80c0ff */
[----:B------:R-:W-:Y:S02]  /*0090*/  USHF.R.U64 UR5, UR4, 0x5, URZ ;  /* 0x0000000504057899 */ /* 0x000fe400080012ff */
[----:B------:R-:W-:-:S04]  /*00a0*/  USEL UR4, URZ, 0x1, !UP0 ;  /* 0x00000001ff047887 */ /* 0x000fc8000c000000 */
[----:B------:R-:W-:Y:S01]  /*00b0*/  UIADD3 UR4, UP0, UPT, UR4, UR5, URZ ;  /* 0x0000000504047290 */ /* 0x000fe2000ff1e0ff */
[----:B--2---:R-:W-:-:S03]  /*00c0*/  IMAD R0, R0, UR6, R3 ;  /* 0x0000000600007c24 */ /* 0x004fc6000f8e0203 */
[----:B------:R-:W-:Y:S02]  /*00d0*/  UIADD3.X UR7, UPT, UPT, URZ, URZ, URZ, UP0, !UPT ;  /* 0x000000ffff077290 */ /* 0x000fe400087fe4ff */
[----:B0-----:R-:W-:-:S09]  /*00e0*/  UISETP.NE.AND.EX UP0, UPT, UR8, URZ, UPT, !UPT ;  /* 0x000000ff0800728c */ /* 0x001fd2000bf053f0 */
[----:B------:R-:W-:Y:S05]  /*00f0*/  BRA.U UP0, `(.L_x_0) ;  /* 0x0000000100547547 */ /* 0x000fea000b800000 */
[----:B------:R-:W0:Y:S01]  /*0100*/  I2F.U32.RP R4, UR4 ;  /* 0x0000000400047d06 */ /* 0x000e220008209000 */
[----:B------:R-:W1:Y:S01]  /*0110*/  LDC R6, c[0x0][0x390] ;  /* 0x0000e400ff067b82 */ /* 0x000e620000000800 */
[----:B------:R-:W-:-:S06]  /*0120*/  ISETP.NE.U32.AND P1, PT, RZ, UR4, PT ;  /* 0x00000004ff007c0c */ /* 0x000fcc000bf25070 */
[----:B0-----:R-:W0:Y:S02]  /*0130*/  MUFU.RCP R4, R4 ;  /* 0x0000000400047308 */ /* 0x001e240000001000 */
[----:B0-----:R-:W-:-:S06]  /*0140*/  VIADD R2, R4, 0xffffffe ;  /* 0x0ffffffe04027836 */ /* 0x001fcc0000000000 */
[----:B------:R0:W2:Y:S02]  /*0150*/  F2I.FTZ.U32.TRUNC.NTZ R3, R2 ;  /* 0x0000000200037305 */ /* 0x0000a4000021f000 */
[----:B0-----:R-:W-:Y:S02]  /*0160*/  IMAD.MOV.U32 R2, RZ, RZ, RZ ;  /* 0x000000ffff027224 */ /* 0x001fe400078e00ff */
[----:B--2---:R-:W-:-:S04]  /*0170*/  IMAD.MOV R5, RZ, RZ, -R3 ;  /* 0x000000ffff057224 */ /* 0x004fc800078e0a03 */
[----:B------:R-:W-:-:S04]  /*0180*/  IMAD R5, R5, UR4, RZ ;  /* 0x0000000405057c24 */ /* 0x000fc8000f8e02ff */
[----:B------:R-:W-:-:S06]  /*0190*/  IMAD.HI.U32 R3, R3, R5, R2 ;  /* 0x0000000503037227 */ /* 0x000fcc00078e0002 */
[----:B-1----:R-:W-:-:S05]  /*01a0*/  IMAD.HI.U32 R3, R3, R6, RZ ;  /* 0x0000000603037227 */ /* 0x002fca00078e00ff */
[----:B------:R-:W-:-:S05]  /*01b0*/  IADD3 R3, PT, PT, -R3, RZ, RZ ;  /* 0x000000ff03037210 */ /* 0x000fca0007ffe1ff */
[----:B------:R-:W-:-:S05]  /*01c0*/  IMAD R3, R3, UR4, R6 ;  /* 0x0000000403037c24 */ /* 0x000fca000f8e0206 */
[----:B------:R-:W-:-:S13]  /*01d0*/  ISETP.GE.U32.AND P0, PT, R3, UR4, PT ;  /* 0x0000000403007c0c */ /* 0x000fda000bf06070 */
[----:B------:R-:W-:-:S05]  /*01e0*/  @P0 VIADD R3, R3, -UR4 ;  /* 0x8000000403030c36 */ /* 0x000fca0008000000 */
[----:B------:R-:W-:-:S13]  /*01f0*/  ISETP.GE.U32.AND P0, PT, R3, UR4, PT ;  /* 0x0000000403007c0c */ /* 0x000fda000bf06070 */
[----:B------:R-:W-:Y:S01]  /*0200*/  @P0 VIADD R3, R3, -UR4 ;  /* 0x8000000403030c36 */ /* 0x000fe20008000000 */
[----:B------:R-:W-:-:S04]  /*0210*/  @!P1 LOP3.LUT R3, RZ, UR4, RZ, 0x33, !PT ;  /* 0x00000004ff039c12 */ /* 0x000fc8000f8e33ff */
[----:B------:R-:W-:-:S04]  /*0220*/  ISETP.NE.U32.AND P0, PT, R3, RZ, PT ;  /* 0x000000ff0300720c */ /* 0x000fc80003f05070 */
[----:B------:R-:W-:Y:S01]  /*0230*/  ISETP.NE.AND.EX P0, PT, RZ, RZ, PT, P0 ;  /* 0x000000ffff00720c */ /* 0x000fe20003f05300 */
[----:B------:R-:W-:-:S12]  /*0240*/  BRA `(.L_x_1) ;  /* 0x0000000000247947 */ /* 0x000fd80003800000 */
.L_x_0:
[----:B------:R-:W0:Y:S01]  /*0250*/  LDCU.64 UR8, c[0x0][0x390] ;  /* 0x00007200ff0877ac */ /* 0x000e220008000a00 */
[----:B------:R-:W-:Y:S01]  /*0260*/  IMAD.U32 R21, RZ, RZ, UR4 ;  /* 0x00000004ff157e24 */ /* 0x000fe2000f8e00ff */
[----:B------:R-:W-:Y:S01]  /*0270*/  MOV R20, 0x2c0 ;  /* 0x000002c000147802 */ /* 0x000fe20000000f00 */
[----:B------:R-:W-:Y:S02]  /*0280*/  IMAD.U32 R25, RZ, RZ, UR7 ;  /* 0x00000007ff197e24 */ /* 0x000fe4000f8e00ff */
[----:B0-----:R-:W-:Y:S01]  /*0290*/  IMAD.U32 R22, RZ, RZ, UR8 ;  /* 0x00000008ff167e24 */ /* 0x001fe2000f8e00ff */
[----:B------:R-:W-:-:S07]  /*02a0*/  MOV R23, UR9 ;  /* 0x0000000900177c02 */ /* 0x000fce0008000f00 */
[----:B------:R-:W-:Y:S05]  /*02b0*/  CALL.REL.NOINC `($__internal_1_$__cuda_sm20_rem_u64) ;  /* 0x00000028005c7944 */ /* 0x000fea0003c00000 */
[----:B------:R-:W-:-:S04]  /*02c0*/  ISETP.NE.U32.AND P0, PT, R16, RZ, PT ;  /* 0x000000ff1000720c */ /* 0x000fc80003f05070 */
[----:B------:R-:W-:-:S13]  /*02d0*/  ISETP.NE.AND.EX P0, PT, R17, RZ, PT, P0 ;  /* 0x000000ff1100720c */ /* 0x000fda0003f05300 */
.L_x_1:
[----:B------:R-:W-:Y:S04]  /*02e0*/  BSSY.RECONVERGENT B0, `(.L_x_2) ;  /* 0x0000047000007945 */ /* 0x000fe80003800200 */
[----:B------:R-:W-:Y:S05]  /*02f0*/  @P0 BRA `(.L_x_3) ;  /* 0x0000000000880947 */ /* 0x000fea0003800000 */
[----:B------:R-:W0:Y:S02]  /*0300*/  LDCU UR5, c[0x0][0x394] ;  /* 0x00007280ff0577ac */ /* 0x000e240008000800 */
        /* <DEDUP_REMOVED lines=16> */
[----:B------:R-:W-:Y:S02]  /*0410*/  @P0 VIADD R3, R3, -UR4 ;  /* 0x8000000403030c36 */ /* 0x000fe40008000000 */
[----:B------:R-:W-:-:S03]  /*0420*/  @P0 VIADD R2, R2, 0x1 ;  /* 0x0000000102020836 */ /* 0x000fc60000000000 */
[----:B------:R-:W-:Y:S01]  /*0430*/  ISETP.GE.U32.AND P1, PT, R3, UR4, PT ;  /* 0x0000000403007c0c */ /* 0x000fe2000bf26070 */
[----:B------:R-:W-:-:S12]  /*0440*/  IMAD.MOV.U32 R3, RZ, RZ, RZ ;  /* 0x000000ffff037224 */ /* 0x000fd800078e00ff */
[----:B------:R-:W-:Y:S01]  /*0450*/  @P1 VIADD R2, R2, 0x1 ;  /* 0x0000000102021836 */ /* 0x000fe20000000000 */
[----:B------:R-:W-:Y:S01]  /*0460*/  @!P2 LOP3.LUT R2, RZ, UR4, RZ, 0x33, !PT ;  /* 0x00000004ff02ac12 */ /* 0x000fe2000f8e33ff */
[----:B------:R-:W-:Y:S06]  /*0470*/  BRA `(.L_x_5) ;  /* 0x0000000000b47947 */ /* 0x000fec0003800000 */
.L_x_4:
[----:B------:R-:W0:Y:S01]  /*0480*/  LDCU.64 UR8, c[0x0][0x390] ;  /* 0x00007200ff0877ac */ /* 0x000e220008000a00 */
[----:B------:R-:W-:Y:S01]  /*0490*/  MOV R6, UR4 ;  /* 0x0000000400067c02 */ /* 0x000fe20008000f00 */
[----:B------:R-:W-:Y:S01]  /*04a0*/  IMAD.U32 R8, RZ, RZ, UR7 ;  /* 0x00000007ff087e24 */ /* 0x000fe2000f8e00ff */
[----:B------:R-:W-:Y:S01]  /*04b0*/  MOV R20, 0x4f0 ;  /* 0x000004f000147802 */ /* 0x000fe20000000f00 */
[----:B0-----:R-:W-:Y:S02]  /*04c0*/  IMAD.U32 R22, RZ, RZ, UR8 ;  /* 0x00000008ff167e24 */ /* 0x001fe4000f8e00ff */
[----:B------:R-:W-:-:S07]  /*04d0*/  IMAD.U32 R23, RZ, RZ, UR9 ;  /* 0x00000009ff177e24 */ /* 0x000fce000f8e00ff */
[----:B------:R-:W-:Y:S05]  /*04e0*/  CALL.REL.NOINC `($__internal_0_$__cuda_sm20_div_u64) ;  /* 0x0000002000b87944 */ /* 0x000fea0003c00000 */
[----:B------:R-:W-:Y:S01]  /*04f0*/  IMAD.MOV.U32 R2, RZ, RZ, R22 ;  /* 0x000000ffff027224 */ /* 0x000fe200078e0016 */
[----:B------:R-:W-:Y:S01]  /*0500*/  MOV R3, R23 ;  /* 0x0000001700037202 */ /* 0x000fe20000000f00 */
[----:B------:R-:W-:Y:S06]  /*0510*/  BRA `(.L_x_5) ;  /* 0x00000000008c7947 */ /* 0x000fec0003800000 */
.L_x_3:
        /* <DEDUP_REMOVED lines=13> */
[----:B-1----:R-:W-:-:S04]  /*05f0*/  IMAD.HI.U32 R2, R5, R6, RZ ;  /* 0x0000000605027227 */ /* 0x002fc800078e00ff */
[----:B------:R-:W-:-:S04]  /*0600*/  IMAD.MOV R3, RZ, RZ, -R2 ;  /* 0x000000ffff037224 */ /* 0x000fc800078e0a02 */
[----:B------:R-:W-:-:S05]  /*0610*/  IMAD R3, R3, UR4, R6 ;  /* 0x0000000403037c24 */ /* 0x000fca000f8e0206 */
[----:B------:R-:W-:-:S13]  /*0620*/  ISETP.GE.U32.AND P0, PT, R3, UR4, PT ;  /* 0x0000000403007c0c */ /* 0x000fda000bf06070 */
[----:B------:R-:W-:Y:S01]  /*0630*/  @P0 IADD3 R3, PT, PT, R3, -UR4, RZ ;  /* 0x8000000403030c10 */ /* 0x000fe2000fffe0ff */
[----:B------:R-:W-:-:S03]  /*0640*/  @P0 VIADD R2, R2, 0x1 ;  /* 0x0000000102020836 */ /* 0x000fc60000000000 */
[----:B------:R-:W-:Y:S01]  /*0650*/  ISETP.GE.U32.AND P1, PT, R3, UR4, PT ;  /* 0x0000000403007c0c */ /* 0x000fe2000bf26070 */
[----:B------:R-:W-:-:S12]  /*0660*/  IMAD.MOV.U32 R3, RZ, RZ, RZ ;  /* 0x000000ffff037224 */ /* 0x000fd800078e00ff */
[----:B------:R-:W-:Y:S01]  /*0670*/  @P1 VIADD R2, R2, 0x1 ;  /* 0x0000000102021836 */ /* 0x000fe20000000000 */
[----:B------:R-:W-:Y:S01]  /*0680*/  @!P2 LOP3.LUT R2, RZ, UR4, RZ, 0x33, !PT ;  /* 0x00000004ff02ac12 */ /* 0x000fe2000f8e33ff */
[----:B------:R-:W-:Y:S06]  /*0690*/  BRA `(.L_x_7) ;  /* 0x0000000000247947 */ /* 0x000fec0003800000 */
.L_x_6:
[----:B------:R-:W0:Y:S01]  /*06a0*/  LDCU.64 UR8, c[0x0][0x390] ;  /* 0x00007200ff0877ac */ /* 0x000e220008000a00 */
[----:B------:R-:W-:Y:S01]  /*06b0*/  IMAD.U32 R6, RZ, RZ, UR4 ;  /* 0x00000004ff067e24 */ /* 0x000fe2000f8e00ff */
[----:B------:R-:W-:Y:S01]  /*06c0*/  MOV R20, 0x710 ;  /* 0x0000071000147802 */ /* 0x000fe20000000f00 */
[----:B------:R-:W-:Y:S01]  /*06d0*/  IMAD.U32 R8, RZ, RZ, UR7 ;  /* 0x00000007ff087e24 */ /* 0x000fe2000f8e00ff */
[----:B0-----:R-:W-:Y:S01]  /*06e0*/  MOV R22, UR8 ;  /* 0x0000000800167c02 */ /* 0x001fe20008000f00 */
[----:B------:R-:W-:-:S07]  /*06f0*/  IMAD.U32 R23, RZ, RZ, UR9 ;  /* 0x00000009ff177e24 */ /* 0x000fce000f8e00ff */
[----:B------:R-:W-:Y:S05]  /*0700*/  CALL.REL.NOINC `($__internal_0_$__cuda_sm20_div_u64) ;  /* 0x0000002000307944 */ /* 0x000fea0003c00000 */
[----:B------:R-:W-:Y:S02]  /*0710*/  IMAD.MOV.U32 R2, RZ, RZ, R22 ;  /* 0x000000ffff027224 */ /* 0x000fe400078e0016 */
[----:B------:R-:W-:-:S07]  /*0720*/  IMAD.MOV.U32 R3, RZ, RZ, R23 ;  /* 0x000000ffff037224 */ /* 0x000fce00078e0017 */
.L_x_7:
[----:B------:R-:W-:-:S04]  /*0730*/  IADD3 R2, P0, PT, R2, 0x1, RZ ;  /* 0x0000000102027810 */ /* 0x000fc80007f1e0ff */
[----:B------:R-:W-:-:S09]  /*0740*/  IADD3.X R3, PT, PT, RZ, R3, RZ, P0, !PT ;  /* 0x00000003ff037210 */ /* 0x000fd200007fe4ff */
.L_x_5:
[----:B------:R-:W-:Y:S05]  /*0750*/  BSYNC.RECONVERGENT B0 ;  /* 0x0000000000007941 */ /* 0x000fea0003800200 */
.L_x_2:
[----:B------:R-:W0:Y:S01]  /*0760*/  LDCU.64 UR8, c[0x0][0x390] ;  /* 0x00007200ff0877ac */ /* 0x000e220008000a00 */
[----:B------:R-:W-:Y:S01]  /*0770*/  SHF.R.U64 R7, R0, 0x5, RZ ;  /* 0x0000000500077819 */ /* 0x000fe200000012ff */
[----:B------:R-:W1:Y:S04]  /*0780*/  LDCU UR5, c[0x0][0x388] ;  /* 0x00007100ff0577ac */ /* 0x000e680008000800 */
[----:B------:R-:W-:-:S04]  /*0790*/  IMAD.WIDE.U32 R4, R2, R7, R2 ;  /* 0x0000000702047225 */ /* 0x000fc800078e0002 */
[----:B------:R-:W-:-:S04]  /*07a0*/  IMAD R3, R3, R7, RZ ;  /* 0x0000000703037224 */ /* 0x000fc800078e02ff */
[----:B------:R-:W-:Y:S01]  /*07b0*/  IMAD.IADD R5, R5, 0x1, R3 ;  /* 0x0000000105057824 */ /* 0x000fe200078e0203 */
[----:B------:R-:W-:Y:S02]  /*07c0*/  LOP3.LUT R3, R0, 0x1f, RZ, 0xc0, !PT ;  /* 0x0000001f00037812 */ /* 0x000fe400078ec0ff */
[----:B0-----:R-:W-:-:S03]  /*07d0*/  ISETP.LT.U32.AND P0, PT, R4, UR8, PT ;  /* 0x0000000804007c0c */ /* 0x001fc6000bf01070 */
[----:B------:R-:W-:Y:S01]  /*07e0*/  IMAD R7, R2, R7, R3 ;  /* 0x0000000702077224 */ /* 0x000fe200078e0203 */
[----:B------:R-:W-:Y:S01]  /*07f0*/  ISETP.LT.U32.AND.EX P0, PT, R5, UR9, PT, P0 ;  /* 0x0000000905007c0c */ /* 0x000fe2000bf01100 */
[----:B-1----:R-:W-:-:S03]  /*0800*/  UISETP.GE.AND UP0, UPT, UR5, 0x1, UPT ;  /* 0x000000010500788c */ /* 0x002fc6000bf06270 */
[----:B------:R-:W-:Y:S02]  /*0810*/  SHF.R.S32.HI R3, RZ, 0x1f, R7 ;  /* 0x0000001fff037819 */ /* 0x000fe40000011407 */
[----:B------:R-:W-:Y:S02]  /*0820*/  SEL R0, R4, UR8, P0 ;  /* 0x0000000804007c07 */ /* 0x000fe40008000000 */
[----:B------:R-:W-:Y:S02]  /*0830*/  SEL R2, R5, UR9, P0 ;  /* 0x0000000905027c07 */ /* 0x000fe40008000000 */
[----:B------:R-:W-:Y:S02]  /*0840*/  PLOP3.LUT P1, PT, PT, PT, UP0, 0x80, 0x8 ;  /* 0x000000000008781c */ /* 0x000fe40003f2f008 */
[----:B------:R-:W-:-:S04]  /*0850*/  ISETP.LE.U32.AND P0, PT, R0, R7, PT ;  /* 0x000000070000720c */ /* 0x000fc80003f03070 */
[----:B------:R-:W-:-:S13]  /*0860*/  ISETP.LE.U32.OR.EX P0, PT, R2, R3, !P1, P0 ;  /* 0x000000030200720c */ /* 0x000fda0004f03500 */
[----:B------:R-:W-:Y:S05]  /*0870*/  @P0 EXIT ;  /* 0x000000000000094d */ /* 0x000fea0003800000 */
[----:B------:R-:W-:Y:S01]  /*0880*/  ULOP3.LUT UR10, UR5, 0x7ffffff0, URZ, 0xc0, !UPT ;  /* 0x7ffffff0050a7892 */ /* 0x000fe2000f8ec0ff */
[--C-:B------:R-:W-:Y:S01]  /*0890*/  IMAD.MOV.U32 R5, RZ, RZ, R7.reuse ;  /* 0x000000ffff057224 */ /* 0x100fe200078e0007 */
[----:B------:R-:W-:Y:S01]  /*08a0*/  ULOP3.LUT UR8, UR5, 0xf, URZ, 0xc0, !UPT ;  /* 0x0000000f05087892 */ /* 0x000fe2000f8ec0ff */
[----:B------:R-:W-:Y:S01]  /*08b0*/  IMAD.MOV.U32 R4, RZ, RZ, R7 ;  /* 0x000000ffff047224 */ /* 0x000fe200078e0007 */
[----:B------:R-:W0:Y:S01]  /*08c0*/  LDCU.U16 UR11, c[0x0][0x388] ;  /* 0x00007100ff0b77ac */ /* 0x000e220008000400 */
[----:B------:R-:W1:Y:S01]  /*08d0*/  LDCU.64 UR12, c[0x0][0x358] ;  /* 0x00006b00ff0c77ac */ /* 0x000e620008000a00 */
[----:B------:R-:W-:Y:S02]  /*08e0*/  ULOP3.LUT UR9, UR5, 0x7, URZ, 0xc0, !UPT ;  /* 0x0000000705097892 */ /* 0x000fe4000f8ec0ff */
[----:B------:R-:W-:Y:S02]  /*08f0*/  ULOP3.LUT UR4, UR5, 0x3, URZ, 0xc0, !UPT ;  /* 0x0000000305047892 */ /* 0x000fe4000f8ec0ff */
[----:B------:R-:W-:-:S12]  /*0900*/  UIADD3 UR14, UPT, UPT, -UR10, URZ, URZ ;  /* 0x000000ff0a0e7290 */ /* 0x000fd8000fffe1ff */
.L_x_89:
[----:B--2---:R-:W2:Y:S01]  /*0910*/  LDC R9, c[0x0][0x388] ;  /* 0x0000e200ff097b82 */ /* 0x004ea20000000800 */
[----:B------:R-:W-:Y:S01]  /*0920*/  IMAD.MOV.U32 R6, RZ, RZ, RZ ;  /* 0x000000ffff067224 */ /* 0x000fe200078e00ff */
[----:B--2---:R-:W-:-:S13]  /*0930*/  ISETP.GE.U32.AND P0, PT, R9, 0x10, PT ;  /* 0x000000100900780c */ /* 0x004fda0003f06070 */
[----:B01-34-:R-:W-:Y:S05]  /*0940*/  @!P0 BRA `(.L_x_8) ;  /* 0x0000000000b08947 */ /* 0x01bfea0003800000 */
[----:B------:R-:W2:Y:S01]  /*0950*/  LDCU.64 UR6, c[0x0][0x380] ;  /* 0x00007000ff0677ac */ /* 0x000ea20008000a00 */
[----:B------:R-:W-:Y:S01]  /*0960*/  IADD3 R8, PT, PT, R1, 0x8, RZ ;  /* 0x0000000801087810 */ /* 0x000fe20007ffe0ff */
[----:B------:R-:W-:Y:S01]  /*0970*/  IMAD.U32 R10, RZ, RZ, UR14 ;  /* 0x0000000eff0a7e24 */ /* 0x000fe2000f8e00ff */
[----:B--2---:R-:W-:-:S04]  /*0980*/  UIADD3 UR5, UP0, UPT, UR6, 0x7, URZ ;  /* 0x0000000706057890 */ /* 0x004fc8000ff1e0ff */
[----:B------:R-:W-:Y:S02]  /*0990*/  UIADD3.X UR6, UPT, UPT, URZ, UR7, URZ, UP0, !UPT ;  /* 0x00000007ff067290 */ /* 0x000fe400087fe4ff */
[----:B------:R-:W-:-:S04]  /*09a0*/  IMAD.U32 R6, RZ, RZ, UR5 ;  /* 0x00000005ff067e24 */ /* 0x000fc8000f8e00ff */
[----:B------:R-:W-:-:S07]  /*09b0*/  IMAD.U32 R7, RZ, RZ, UR6 ;  /* 0x00000006ff077e24 */ /* 0x000fce000f8e00ff */
.L_x_9:
[----:B-1----:R-:W2:Y:S04]  /*09c0*/  LDG.E.U8 R19, desc[UR12][R6.64+-0x4] ;  /* 0xfffffc0c06137981 */ /* 0x002ea8000c1e1100 */
[----:B------:R-:W2:Y:S04]  /*09d0*/  LDG.E.U8 R20, desc[UR12][R6.64+-0x5] ;  /* 0xfffffb0c06147981 */ /* 0x000ea8000c1e1100 */
[----:B------:R-:W3:Y:S04]  /*09e0*/  LDG.E.U8 R21, desc[UR12][R6.64+-0x6] ;  /* 0xfffffa0c06157981 */ /* 0x000ee8000c1e1100 */
[----:B------:R-:W3:Y:S04]  /*09f0*/  LDG.E.U8 R22, desc[UR12][R6.64+-0x7] ;  /* 0xfffff90c06167981 */ /* 0x000ee8000c1e1100 */
[----:B------:R-:W4:Y:S04]  /*0a00*/  LDG.E.U8 R18, desc[UR12][R6.64+0x4] ;  /* 0x0000040c06127981 */ /* 0x000f28000c1e1100 */
[----:B------:R-:W4:Y:S04]  /*0a10*/  LDG.E.U8 R17, desc[UR12][R6.64+0x3] ;  /* 0x0000030c06117981 */ /* 0x000f28000c1e1100 */
[----:B------:R-:W5:Y:S04]  /*0a20*/  LDG.E.U8 R23, desc[UR12][R6.64] ;  /* 0x0000000c06177981 */ /* 0x000f68000c1e1100 */
        /* <DEDUP_REMOVED lines=8> */
[----:B------:R1:W5:Y:S01]  /*0ab0*/  LDG.E.U8 R14, desc[UR12][R6.64+0x5] ;  /* 0x0000050c060e7981 */ /* 0x000362000c1e1100 */
[----:B------:R-:W-:-:S05]  /*0ac0*/  VIADD R10, R10, 0x10 ;  /* 0x000000100a0a7836 */ /* 0x000fca0000000000 */
[----:B------:R-:W-:Y:S02]  /*0ad0*/  ISETP.NE.AND P0, PT, R10, RZ, PT ;  /* 0x000000ff0a00720c */ /* 0x000fe40003f05270 */
[----:B-1----:R-:W-:-:S04]  /*0ae0*/  IADD3 R6, P1, PT, R6, 0x10, RZ ;  /* 0x0000001006067810 */ /* 0x002fc80007f3e0ff */
[----:B------:R-:W-:Y:S02]  /*0af0*/  IADD3.X R7, PT, PT, RZ, R7, RZ, P1, !PT ;  /* 0x00000007ff077210 */ /* 0x000fe40000ffe4ff */
[----:B--2---:R-:W-:Y:S02]  /*0b00*/  PRMT R19, R20, 0x3340, R19 ;  /* 0x0000334014137816 */ /* 0x004fe40000000013 */
[----:B---3--:R-:W-:Y:S02]  /*0b10*/  PRMT R20, R22, 0x3340, R21 ;  /* 0x0000334016147816 */ /* 0x008fe40000000015 */
[----:B----4-:R-:W-:Y:S02]  /*0b20*/  PRMT R17, R17, 0x3340, R18 ;  /* 0x0000334011117816 */ /* 0x010fe40000000012 */
[----:B-----5:R-:W-:Y:S02]  /*0b30*/  PRMT R23, R24, 0x3340, R23 ;  /* 0x0000334018177816 */ /* 0x020fe40000000017 */
[----:B------:R-:W-:-:S02]  /*0b40*/  PRMT R26, R26, 0x3340, R25 ;  /* 0x000033401a1a7816 */ /* 0x000fc40000000019 */
[----:B------:R-:W-:Y:S02]  /*0b50*/  PRMT R18, R15, 0x3340, R12 ;  /* 0x000033400f127816 */ /* 0x000fe4000000000c */
[----:B------:R-:W-:Y:S02]  /*0b60*/  PRMT R12, R20, 0x5410, R19 ;  /* 0x00005410140c7816 */ /* 0x000fe40000000013 */
[----:B------:R-:W-:Y:S02]  /*0b70*/  PRMT R18, R18, 0x5410, R17 ;  /* 0x0000541012127816 */ /* 0x000fe40000000011 */
[----:B------:R-:W-:Y:S02]  /*0b80*/  PRMT R16, R16, 0x3340, R13 ;  /* 0x0000334010107816 */ /* 0x000fe4000000000d */
[----:B------:R-:W-:Y:S02]  /*0b90*/  PRMT R13, R26, 0x5410, R23 ;  /* 0x000054101a0d7816 */ /* 0x000fe40000000017 */
[----:B------:R-:W-:-:S04]  /*0ba0*/  PRMT R11, R14, 0x3340, R11 ;  /* 0x000033400e0b7816 */ /* 0x000fc8000000000b */
[----:B------:R-:W-:Y:S01]  /*0bb0*/  PRMT R19, R11, 0x5410, R16 ;  /* 0x000054100b137816 */ /* 0x000fe20000000010 */
[----:B------:R-:W-:Y:S04]  /*0bc0*/  STL.64 [R8+-0x8], R12 ;  /* 0xfffff80c08007387 */ /* 0x000fe80000100a00 */
[----:B------:R1:W-:Y:S02]  /*0bd0*/  STL.64 [R8], R18 ;  /* 0x0000001208007387 */ /* 0x0003e40000100a00 */
[----:B-1----:R-:W-:Y:S01]  /*0be0*/  VIADD R8, R8, 0x10 ;  /* 0x0000001008087836 */ /* 0x002fe20000000000 */
[----:B------:R-:W-:Y:S06]  /*0bf0*/  @P0 BRA `(.L_x_9) ;  /* 0xfffffffc00700947 */ /* 0x000fec000383ffff */
[----:B------:R-:W-:-:S07]  /*0c00*/  IMAD.U32 R6, RZ, RZ, UR10 ;  /* 0x0000000aff067e24 */ /* 0x000fce000f8e00ff */
.L_x_8:
[----:B------:R-:W-:-:S09]  /*0c10*/  UISETP.NE.AND UP0, UPT, UR8, URZ, UPT ;  /* 0x000000ff0800728c */ /* 0x000fd2000bf05270 */
[----:B------:R-:W-:Y:S05]  /*0c20*/  BRA.U !UP0, `(.L_x_10) ;  /* 0x0000000108e87547 */ /* 0x000fea000b800000 */
[----:B------:R-:W-:Y:S02]  /*0c30*/  UIADD3 UR5, UPT, UPT, UR8, -0x1, URZ ;  /* 0xffffffff08057890 */ /* 0x000fe4000fffe0ff */
[----:B------:R-:W-:Y:S02]  /*0c40*/  UISETP.NE.AND UP1, UPT, UR9, URZ, UPT ;  /* 0x000000ff0900728c */ /* 0x000fe4000bf25270 */
[----:B------:R-:W-:-:S09]  /*0c50*/  UISETP.GE.U32.AND UP0, UPT, UR5, 0x7, UPT ;  /* 0x000000070500788c */ /* 0x000fd2000bf06070 */
[----:B------:R-:W-:Y:S05]  /*0c60*/  BRA.U !UP0, `(.L_x_11) ;  /* 0x0000000108547547 */ /* 0x000fea000b800000 */
[----:B------:R-:W2:Y:S02]  /*0c70*/  LDCU.64 UR6, c[0x0][0x380] ;  /* 0x00007000ff0677ac */ /* 0x000ea40008000a00 */
[----:B--2---:R-:W-:-:S05]  /*0c80*/  IADD3 R10, P0, PT, R6, UR6, RZ ;  /* 0x00000006060a7c10 */ /* 0x004fca000ff1e0ff */
[----:B------:R-:W-:-:S05]  /*0c90*/  IMAD.X R11, RZ, RZ, UR7, P0 ;  /* 0x00000007ff0b7e24 */ /* 0x000fca00080e06ff */
[----:B-1----:R-:W2:Y:S04]  /*0ca0*/  LDG.E.U8 R7, desc[UR12][R10.64] ;  /* 0x0000000c0a077981 */ /* 0x002ea8000c1e1100 */
[----:B------:R-:W3:Y:S04]  /*0cb0*/  LDG.E.U8 R8, desc[UR12][R10.64+0x1] ;  /* 0x0000010c0a087981 */ /* 0x000ee8000c1e1100 */
[----:B------:R-:W4:Y:S04]  /*0cc0*/  LDG.E.U8 R12, desc[UR12][R10.64+0x2] ;  /* 0x0000020c0a0c7981 */ /* 0x000f28000c1e1100 */
[----:B------:R-:W5:Y:S04]  /*0cd0*/  LDG.E.U8 R13, desc[UR12][R10.64+0x3] ;  /* 0x0000030c0a0d7981 */ /* 0x000f68000c1e1100 */
[----:B------:R-:W5:Y:S04]  /*0ce0*/  LDG.E.U8 R14, desc[UR12][R10.64+0x4] ;  /* 0x0000040c0a0e7981 */ /* 0x000f68000c1e1100 */
[----:B------:R-:W5:Y:S04]  /*0cf0*/  LDG.E.U8 R15, desc[UR12][R10.64+0x5] ;  /* 0x0000050c0a0f7981 */ /* 0x000f68000c1e1100 */
[----:B------:R-:W5:Y:S04]  /*0d00*/  LDG.E.U8 R16, desc[UR12][R10.64+0x6] ;  /* 0x0000060c0a107981 */ /* 0x000f68000c1e1100 */
[----:B------:R-:W5:Y:S01]  /*0d10*/  LDG.E.U8 R17, desc[UR12][R10.64+0x7] ;  /* 0x0000070c0a117981 */ /* 0x000f62000c1e1100 */
[----:B------:R-:W-:Y:S01]  /*0d20*/  IMAD.IADD R18, R1, 0x1, R6 ;  /* 0x0000000101127824 */ /* 0x000fe200078e0206 */
[----:B------:R-:W-:-:S04]  /*0d30*/  IADD3 R6, PT, PT, R6, 0x8, RZ ;  /* 0x0000000806067810 */ /* 0x000fc80007ffe0ff */
[----:B--2---:R2:W-:Y:S04]  /*0d40*/  STL.U8 [R18], R7 ;  /* 0x0000000712007387 */ /* 0x0045e80000100000 */
[----:B---3--:R2:W-:Y:S04]  /*0d50*/  STL.U8 [R18+0x1], R8 ;  /* 0x0000010812007387 */ /* 0x0085e80000100000 */
[----:B----4-:R2:W-:Y:S04]  /*0d60*/  STL.U8 [R18+0x2], R12 ;  /* 0x0000020c12007387 */ /* 0x0105e80000100000 */
[----:B-----5:R2:W-:Y:S04]  /*0d70*/  STL.U8 [R18+0x3], R13 ;  /* 0x0000030d12007387 */ /* 0x0205e80000100000 */
[----:B------:R2:W-:Y:S04]  /*0d80*/  STL.U8 [R18+0x4], R14 ;  /* 0x0000040e12007387 */ /* 0x0005e80000100000 */
[----:B------:R2:W-:Y:S04]  /*0d90*/  STL.U8 [R18+0x5], R15 ;  /* 0x0000050f12007387 */ /* 0x0005e80000100000 */
[----:B------:R2:W-:Y:S04]  /*0da0*/  STL.U8 [R18+0x6], R16 ;  /* 0x0000061012007387 */ /* 0x0005e80000100000 */
[----:B------:R2:W-:Y:S02]  /*0db0*/  STL.U8 [R18+0x7], R17 ;  /* 0x0000071112007387 */ /* 0x0005e40000100000 */
.L_x_11:
[----:B------:R-:W-:Y:S05]  /*0dc0*/  BRA.U !UP1, `(.L_x_10) ;  /* 0x0000000109807547 */ /* 0x000fea000b800000 */
[----:B------:R-:W-:Y:S02]  /*0dd0*/  UIADD3 UR5, UPT, UPT, UR9, -0x1, URZ ;  /* 0xffffffff09057890 */ /* 0x000fe4000fffe0ff */
[----:B------:R-:W-:Y:S02]  /*0de0*/  UISETP.NE.AND UP1, UPT, UR4, URZ, UPT ;  /* 0x000000ff0400728c */ /* 0x000fe4000bf25270 */
[----:B------:R-:W-:-:S09]  /*0df0*/  UISETP.GE.U32.AND UP0, UPT, UR5, 0x3, UPT ;  /* 0x000000030500788c */ /* 0x000fd2000bf06070 */
[----:B------:R-:W-:Y:S05]  /*0e00*/  BRA.U !UP0, `(.L_x_12) ;  /* 0x0000000108347547 */ /* 0x000fea000b800000 */
[----:B------:R-:W3:Y:S02]  /*0e10*/  LDCU.64 UR6, c[0x0][0x380] ;  /* 0x00007000ff0677ac */ /* 0x000ee40008000a00 */
[----:B---3--:R-:W-:-:S05]  /*0e20*/  IADD3 R10, P0, PT, R6, UR6, RZ ;  /* 0x00000006060a7c10 */ /* 0x008fca000ff1e0ff */
[----:B------:R-:W-:-:S05]  /*0e30*/  IMAD.X R11, RZ, RZ, UR7, P0 ;  /* 0x00000007ff0b7e24 */ /* 0x000fca00080e06ff */
[----:B-12---:R-:W2:Y:S04]  /*0e40*/  LDG.E.U8 R7, desc[UR12][R10.64] ;  /* 0x0000000c0a077981 */ /* 0x006ea8000c1e1100 */
[----:B------:R-:W3:Y:S04]  /*0e50*/  LDG.E.U8 R13, desc[UR12][R10.64+0x1] ;  /* 0x0000010c0a0d7981 */ /* 0x000ee8000c1e1100 */
[----:B------:R-:W4:Y:S04]  /*0e60*/  LDG.E.U8 R15, desc[UR12][R10.64+0x2] ;  /* 0x0000020c0a0f7981 */ /* 0x000f28000c1e1100 */
[----:B------:R-:W5:Y:S01]  /*0e70*/  LDG.E.U8 R17, desc[UR12][R10.64+0x3] ;  /* 0x0000030c0a117981 */ /* 0x000f62000c1e1100 */
[----:B------:R-:W-:-:S02]  /*0e80*/  IMAD.IADD R8, R1, 0x1, R6 ;  /* 0x0000000101087824 */ /* 0x000fc400078e0206 */
[----:B------:R-:W-:-:S03]  /*0e90*/  VIADD R6, R6, 0x4 ;  /* 0x0000000406067836 */ /* 0x000fc60000000000 */
[----:B--2---:R1:W-:Y:S04]  /*0ea0*/  STL.U8 [R8], R7 ;  /* 0x0000000708007387 */ /* 0x0043e80000100000 */
[----:B---3--:R1:W-:Y:S04]  /*0eb0*/  STL.U8 [R8+0x1], R13 ;  /* 0x0000010d08007387 */ /* 0x0083e80000100000 */
[----:B----4-:R1:W-:Y:S04]  /*0ec0*/  STL.U8 [R8+0x2], R15 ;  /* 0x0000020f08007387 */ /* 0x0103e80000100000 */
[----:B-----5:R1:W-:Y:S02]  /*0ed0*/  STL.U8 [R8+0x3], R17 ;  /* 0x0000031108007387 */ /* 0x0203e40000100000 */
.L_x_12:
[----:B------:R-:W-:Y:S05]  /*0ee0*/  BRA.U !UP1, `(.L_x_10) ;  /* 0x0000000109387547 */ /* 0x000fea000b800000 */
[----:B------:R-:W3:Y:S02]  /*0ef0*/  LDCU.64 UR6, c[0x0][0x380] ;  /* 0x00007000ff0677ac */ /* 0x000ee40008000a00 */
[----:B---3--:R-:W-:-:S05]  /*0f00*/  IADD3 R10, P0, PT, R6, UR6, RZ ;  /* 0x00000006060a7c10 */ /* 0x008fca000ff1e0ff */
[----:B------:R-:W-:-:S05]  /*0f10*/  IMAD.X R11, RZ, RZ, UR7, P0 ;  /* 0x00000007ff0b7e24 */ /* 0x000fca00080e06ff */
[----:B-12---:R-:W2:Y:S01]  /*0f20*/  LDG.E.U8 R7, desc[UR12][R10.64] ;  /* 0x0000000c0a077981 */ /* 0x006ea2000c1e1100 */
[----:B------:R-:W-:Y:S01]  /*0f30*/  IADD3 R8, PT, PT, R1, R6, RZ ;  /* 0x0000000601087210 */ /* 0x000fe20007ffe0ff */
[----:B------:R-:W-:-:S04]  /*0f40*/  UISETP.NE.AND UP0, UPT, UR4, 0x1, UPT ;  /* 0x000000010400788c */ /* 0x000fc8000bf05270 */
[----:B--2---:R3:W-:Y:S05]  /*0f50*/  STL.U8 [R8], R7 ;  /* 0x0000000708007387 */ /* 0x0047ea0000100000 */
[----:B------:R-:W-:Y:S05]  /*0f60*/  BRA.U !UP0, `(.L_x_10) ;  /* 0x0000000108187547 */ /* 0x000fea000b800000 */
[----:B------:R-:W-:Y:S01]  /*0f70*/  UISETP.NE.AND UP0, UPT, UR4, 0x2, UPT ;  /* 0x000000020400788c */ /* 0x000fe2000bf05270 */
[----:B------:R-:W2:Y:S05]  /*0f80*/  LDG.E.U8 R6, desc[UR12][R10.64+0x1] ;  /* 0x0000010c0a067981 */ /* 0x000eaa000c1e1100 */
[----:B------:R-:W-:-:S13]  /*0f90*/  PLOP3.LUT P0, PT, PT, PT, UP0, 0x80, 0x8 ;  /* 0x000000000008781c */ /* 0x000fda0003f0f008 */
[----:B---3--:R-:W3:Y:S04]  /*0fa0*/  @P0 LDG.E.U8 R7, desc[UR12][R10.64+0x2] ;  /* 0x0000020c0a070981 */ /* 0x008ee8000c1e1100 */
[----:B--2---:R4:W-:Y:S04]  /*0fb0*/  STL.U8 [R8+0x1], R6 ;  /* 0x0000010608007387 */ /* 0x0049e80000100000 */
[----:B---3--:R4:W-:Y:S02]  /*0fc0*/  @P0 STL.U8 [R8+0x2], R7 ;  /* 0x0000020708000387 */ /* 0x0089e40000100000 */
.L_x_10:
[----:B------:R-:W5:Y:S01]  /*0fd0*/  LDCU.64 UR6, c[0x0][0x390] ;  /* 0x00007200ff0677ac */ /* 0x000f620008000a00 */
[----:B-1234-:R-:W-:Y:S01]  /*0fe0*/  IMAD R7, R4, R9, RZ ;  /* 0x0000000904077224 */ /* 0x01efe200078e02ff */
[----:B------:R-:W-:Y:S01]  /*0ff0*/  CS2R R10, SRZ ;  /* 0x00000000000a7805 */ /* 0x000fe2000001ff00 */
[----:B------:R-:W-:Y:S01]  /*1000*/  IMAD.MOV.U32 R9, RZ, RZ, RZ ;  /* 0x000000ffff097224 */ /* 0x000fe200078e00ff */
[----:B------:R-:W1:Y:S01]  /*1010*/  LDCU UR5, c[0x0][0x388] ;  /* 0x00007100ff0577ac */ /* 0x000e620008000800 */
[----:B------:R-:W-:Y:S02]  /*1020*/  PRMT R12, RZ, 0x7610, R12 ;  /* 0x00007610ff0c7816 */ /* 0x000fe4000000000c */
[----:B------:R-:W-:Y:S02]  /*1030*/  PRMT R13, RZ, 0x7610, R13 ;  /* 0x00007610ff0d7816 */ /* 0x000fe4000000000d */
[----:B------:R-:W-:Y:S01]  /*1040*/  SHF.R.S32.HI R18, RZ, 0x1f, R7 ;  /* 0x0000001fff127819 */ /* 0x000fe20000011407 */
[----:B-----5:R-:W-:-:S02]  /*1050*/  IMAD.U32 R6, RZ, RZ, UR6 ;  /* 0x00000006ff067e24 */ /* 0x020fc4000f8e00ff */
[----:B------:R-:W-:Y:S02]  /*1060*/  IMAD.U32 R8, RZ, RZ, UR7 ;  /* 0x00000007ff087e24 */ /* 0x000fe4000f8e00ff */
[----:B-1----:R-:W-:-:S07]  /*1070*/  IMAD.U32 R19, RZ, RZ, UR5 ;  /* 0x00000005ff137e24 */ /* 0x002fce000f8e00ff */
.L_x_88:
[----:B------:R-:W-:Y:S01]  /*1080*/  ISETP.NE.U32.AND P0, PT, R8, RZ, PT ;  /* 0x000000ff0800720c */ /* 0x000fe20003f05070 */
[----:B------:R-:W-:Y:S01]  /*1090*/  BSSY.RECONVERGENT B0, `(.L_x_13) ;  /* 0x0000021000007945 */ /* 0x000fe20003800200 */
[----:B------:R-:W-:Y:S01]  /*10a0*/  MOV R21, R19 ;  /* 0x0000001300157202 */ /* 0x000fe20000000f00 */
[----:B------:R-:W-:-:S10]  /*10b0*/  VIADD R19, R19, 0xffffffff ;  /* 0xffffffff13137836 */ /* 0x000fd40000000000 */
[----:B01234-:R-:W-:Y:S05]  /*10c0*/  @P0 BRA `(.L_x_14) ;  /* 0x0000000000540947 */ /* 0x01ffea0003800000 */
[----:B------:R-:W1:Y:S01]  /*10d0*/  I2F.U32.RP R8, R21 ;  /* 0x0000001500087306 */ /* 0x000e620000209000 */
[----:B------:R-:W-:-:S07]  /*10e0*/  ISETP.NE.U32.AND P2, PT, R21, RZ, PT ;  /* 0x000000ff1500720c */ /* 0x000fce0003f45070 */
[----:B-1----:R-:W1:Y:S02]  /*10f0*/  MUFU.RCP R8, R8 ;  /* 0x0000000800087308 */ /* 0x002e640000001000 */
[----:B-1----:R-:W-:Y:S02]  /*1100*/  VIADD R14, R8, 0xffffffe ;  /* 0x0ffffffe080e7836 */ /* 0x002fe40000000000 */
[----:B------:R-:W-:-:S04]  /*1110*/  IMAD.MOV.U32 R8, RZ, RZ, RZ ;  /* 0x000000ffff087224 */ /* 0x000fc800078e00ff */
[----:B------:R1:W2:Y:S02]  /*1120*/  F2I.FTZ.U32.TRUNC.NTZ R15, R14 ;  /* 0x0000000e000f7305 */ /* 0x0002a4000021f000 */
[----:B-1----:R-:W-:Y:S02]  /*1130*/  IMAD.MOV.U32 R14, RZ, RZ, RZ ;  /* 0x000000ffff0e7224 */ /* 0x002fe400078e00ff */
[----:B--2---:R-:W-:-:S04]  /*1140*/  IMAD.MOV R16, RZ, RZ, -R15 ;  /* 0x000000ffff107224 */ /* 0x004fc800078e0a0f */
[----:B------:R-:W-:-:S04]  /*1150*/  IMAD R17, R16, R21, RZ ;  /* 0x0000001510117224 */ /* 0x000fc800078e02ff */
[----:B------:R-:W-:-:S06]  /*1160*/  IMAD.HI.U32 R15, R15, R17, R14 ;  /* 0x000000110f0f7227 */ /* 0x000fcc00078e000e */
[----:B------:R-:W-:-:S05]  /*1170*/  IMAD.HI.U32 R15, R15, R6, RZ ;  /* 0x000000060f0f7227 */ /* 0x000fca00078e00ff */
[----:B------:R-:W-:-:S05]  /*1180*/  IADD3 R16, PT, PT, -R15, RZ, RZ ;  /* 0x000000ff0f107210 */ /* 0x000fca0007ffe1ff */
[----:B------:R-:W-:-:S05]  /*1190*/  IMAD R6, R21, R16, R6 ;  /* 0x0000001015067224 */ /* 0x000fca00078e0206 */
[----:B------:R-:W-:-:S13]  /*11a0*/  ISETP.GE.U32.AND P0, PT, R6, R21, PT ;  /* 0x000000150600720c */ /* 0x000fda0003f06070 */
[----:B------:R-:W-:Y:S02]  /*11b0*/  @P0 IMAD.IADD R6, R6, 0x1, -R21 ;  /* 0x0000000106060824 */ /* 0x000fe400078e0a15 */
[----:B------:R-:W-:-:S03]  /*11c0*/  @P0 VIADD R15, R15, 0x1 ;  /* 0x000000010f0f0836 */ /* 0x000fc60000000000 */
[----:B------:R-:W-:-:S13]  /*11d0*/  ISETP.GE.U32.AND P1, PT, R6, R21, PT ;  /* 0x000000150600720c */ /* 0x000fda0003f26070 */
[----:B------:R-:W-:Y:S01]  /*11e0*/  @P1 VIADD R15, R15, 0x1 ;  /* 0x000000010f0f1836 */ /* 0x000fe20000000000 */
[----:B------:R-:W-:-:S04]  /*11f0*/  @!P2 LOP3.LUT R15, RZ, R21, RZ, 0x33, !PT ;  /* 0x00000015ff0fa212 */ /* 0x000fc800078e33ff */
[----:B------:R-:W-:Y:S01]  /*1200*/  MOV R6, R15 ;  /* 0x0000000f00067202 */ /* 0x000fe20000000f00 */
[----:B------:R-:W-:Y:S06]  /*1210*/  BRA `(.L_x_15) ;  /* 0x0000000000207947 */ /* 0x000fec0003800000 */
.L_x_14:
[----:B------:R-:W-:Y:S01]  /*1220*/  IMAD.MOV.U32 R22, RZ, RZ, R6 ;  /* 0x000000ffff167224 */ /* 0x000fe200078e0006 */
[----:B------:R-:W-:Y:S01]  /*1230*/  MOV R20, 0x1280 ;  /* 0x0000128000147802 */ /* 0x000fe20000000f00 */
[----:B------:R-:W-:Y:S02]  /*1240*/  IMAD.MOV.U32 R23, RZ, RZ, R8 ;  /* 0x000000ffff177224 */ /* 0x000fe400078e0008 */
[----:B------:R-:W-:Y:S02]  /*1250*/  IMAD.MOV.U32 R6, RZ, RZ, R21 ;  /* 0x000000ffff067224 */ /* 0x000fe400078e0015 */
[----:B------:R-:W-:-:S07]  /*1260*/  IMAD.MOV.U32 R8, RZ, RZ, RZ ;  /* 0x000000ffff087224 */ /* 0x000fce00078e00ff */
[----:B0-----:R-:W-:Y:S05]  /*1270*/  CALL.REL.NOINC `($__internal_0_$__cuda_sm20_div_u64) ;  /* 0x0000001400547944 */ /* 0x001fea0003c00000 */
[----:B------:R-:W-:Y:S01]  /*1280*/  MOV R6, R22 ;  /* 0x0000001600067202 */ /* 0x000fe20000000f00 */
[----:B------:R-:W-:-:S07]  /*1290*/  IMAD.MOV.U32 R8, RZ, RZ, R23 ;  /* 0x000000ffff087224 */ /* 0x000fce00078e0017 */
.L_x_15:
[----:B0-----:R-:W-:Y:S05]  /*12a0*/  BSYNC.RECONVERGENT B0 ;  /* 0x0000000000007941 */ /* 0x001fea0003800200 */
.L_x_13:
[----:B------:R-:W-:Y:S01]  /*12b0*/  LOP3.LUT R14, R3, R8, RZ, 0xfc, !PT ;  /* 0x00000008030e7212 */ /* 0x000fe200078efcff */
[----:B------:R-:W-:Y:S03]  /*12c0*/  BSSY.RECONVERGENT B0, `(.L_x_16) ;  /* 0x000001b000007945 */ /* 0x000fe60003800200 */
[----:B------:R-:W-:-:S13]  /*12d0*/  ISETP.NE.U32.AND P0, PT, R14, RZ, PT ;  /* 0x000000ff0e00720c */ /* 0x000fda0003f05070 */
[----:B------:R-:W-:Y:S05]  /*12e0*/  @P0 BRA `(.L_x_17) ;  /* 0x0000000000500947 */ /* 0x000fea0003800000 */
[----:B------:R-:W0:Y:S01]  /*12f0*/  I2F.U32.RP R16, R6 ;  /* 0x0000000600107306 */ /* 0x000e220000209000 */
[----:B------:R-:W-:Y:S01]  /*1300*/  ISETP.NE.U32.AND P2, PT, R6, RZ, PT ;  /* 0x000000ff0600720c */ /* 0x000fe20003f45070 */
[----:B------:R-:W-:-:S06]  /*1310*/  IMAD.MOV.U32 R23, RZ, RZ, RZ ;  /* 0x000000ffff177224 */ /* 0x000fcc00078e00ff */
[----:B0-----:R-:W0:Y:S02]  /*1320*/  MUFU.RCP R16, R16 ;  /* 0x0000001000107308 */ /* 0x001e240000001000 */
[----:B0-----:R-:W-:-:S06]  /*1330*/  VIADD R14, R16, 0xffffffe ;  /* 0x0ffffffe100e7836 */ /* 0x001fcc0000000000 */
[----:B------:R0:W1:Y:S02]  /*1340*/  F2I.FTZ.U32.TRUNC.NTZ R15, R14 ;  /* 0x0000000e000f7305 */ /* 0x000064000021f000 */
[----:B0-----:R-:W-:Y:S02]  /*1350*/  IMAD.MOV.U32 R14, RZ, RZ, RZ ;  /* 0x000000ffff0e7224 */ /* 0x001fe400078e00ff */
[----:B-1----:R-:W-:-:S04]  /*1360*/  IMAD.MOV R17, RZ, RZ, -R15 ;  /* 0x000000ffff117224 */ /* 0x002fc800078e0a0f */
        /* <DEDUP_REMOVED lines=10> */
[----:B------:R-:W-:Y:S01]  /*1410*/  @!P2 LOP3.LUT R22, RZ, R6, RZ, 0x33, !PT ;  /* 0x00000006ff16a212 */ /* 0x000fe200078e33ff */
[----:B------:R-:W-:Y:S06]  /*1420*/  BRA `(.L_x_18) ;  /* 0x0000000000107947 */ /* 0x000fec0003800000 */
.L_x_17:
[----:B------:R-:W-:Y:S01]  /*1430*/  MOV R22, R5 ;  /* 0x0000000500167202 */ /* 0x000fe20000000f00 */
[----:B------:R-:W-:Y:S01]  /*1440*/  IMAD.MOV.U32 R23, RZ, RZ, R3 ;  /* 0x000000ffff177224 */ /* 0x000fe200078e0003 */
[----:B------:R-:W-:-:S07]  /*1450*/  MOV R20, 0x1470 ;  /* 0x0000147000147802 */ /* 0x000fce0000000f00 */
[----:B------:R-:W-:Y:S05]  /*1460*/  CALL.REL.NOINC `($__internal_0_$__cuda_sm20_div_u64) ;  /* 0x0000001000d87944 */ /* 0x000fea0003c00000 */
.L_x_18:
[----:B------:R-:W-:Y:S05]  /*1470*/  BSYNC.RECONVERGENT B0 ;  /* 0x0000000000007941 */ /* 0x000fea0003800200 */
.L_x_16:
[----:B------:R-:W-:Y:S01]  /*1480*/  ISETP.NE.U32.AND P0, PT, R23, RZ, PT ;  /* 0x000000ff1700720c */ /* 0x000fe20003f05070 */
[----:B------:R-:W-:-:S12]  /*1490*/  BSSY.RECONVERGENT B0, `(.L_x_19) ;  /* 0x0000017000007945 */ /* 0x000fd80003800200 */
[----:B------:R-:W-:Y:S05]  /*14a0*/  @P0 BRA `(.L_x_20) ;  /* 0x0000000000480947 */ /* 0x000fea0003800000 */
[----:B------:R-:W0:Y:S01]  /*14b0*/  I2F.U32.RP R17, R21 ;  /* 0x0000001500117306 */ /* 0x000e220000209000 */
[----:B------:R-:W-:-:S07]  /*14c0*/  ISETP.NE.U32.AND P1, PT, R21, RZ, PT ;  /* 0x000000ff1500720c */ /* 0x000fce0003f25070 */
[----:B0-----:R-:W0:Y:S02]  /*14d0*/  MUFU.RCP R17, R17 ;  /* 0x0000001100117308 */ /* 0x001e240000001000 */
[----:B0-----:R-:W-:-:S06]  /*14e0*/  VIADD R15, R17, 0xffffffe ;  /* 0x0ffffffe110f7836 */ /* 0x001fcc0000000000 */
[----:B------:R-:W0:Y:S02]  /*14f0*/  F2I.FTZ.U32.TRUNC.NTZ R15, R15 ;  /* 0x0000000f000f7305 */ /* 0x000e24000021f000 */
[----:B0-----:R-:W-:-:S04]  /*1500*/  IMAD.MOV R14, RZ, RZ, -R15 ;  /* 0x000000ffff0e7224 */ /* 0x001fc800078e0a0f */
[----:B------:R-:W-:Y:S02]  /*1510*/  IMAD R23, R14, R21, RZ ;  /* 0x000000150e177224 */ /* 0x000fe400078e02ff */
[----:B------:R-:W-:-:S04]  /*1520*/  IMAD.MOV.U32 R14, RZ, RZ, RZ ;  /* 0x000000ffff0e7224 */ /* 0x000fc800078e00ff */
[----:B------:R-:W-:-:S06]  /*1530*/  IMAD.HI.U32 R23, R15, R23, R14 ;  /* 0x000000170f177227 */ /* 0x000fcc00078e000e */
[----:B------:R-:W-:-:S05]  /*1540*/  IMAD.HI.U32 R14, R23, R22, RZ ;  /* 0x00000016170e7227 */ /* 0x000fca00078e00ff */
[----:B------:R-:W-:-:S05]  /*1550*/  IADD3 R14, PT, PT, -R14, RZ, RZ ;  /* 0x000000ff0e0e7210 */ /* 0x000fca0007ffe1ff */
[----:B------:R-:W-:-:S05]  /*1560*/  IMAD R16, R21, R14, R22 ;  /* 0x0000000e15107224 */ /* 0x000fca00078e0216 */
[----:B------:R-:W-:-:S13]  /*1570*/  ISETP.GE.U32.AND P0, PT, R16, R21, PT ;  /* 0x000000151000720c */ /* 0x000fda0003f06070 */
[----:B------:R-:W-:-:S05]  /*1580*/  @P0 IMAD.IADD R16, R16, 0x1, -R21 ;  /* 0x0000000110100824 */ /* 0x000fca00078e0a15 */
[----:B------:R-:W-:-:S13]  /*1590*/  ISETP.GE.U32.AND P0, PT, R16, R21, PT ;  /* 0x000000151000720c */ /* 0x000fda0003f06070 */
[----:B------:R-:W-:Y:S01]  /*15a0*/  @P0 IMAD.IADD R16, R16, 0x1, -R21 ;  /* 0x0000000110100824 */ /* 0x000fe200078e0a15 */
[----:B------:R-:W-:Y:S01]  /*15b0*/  @!P1 LOP3.LUT R16, RZ, R21, RZ, 0x33, !PT ;  /* 0x00000015ff109212 */ /* 0x000fe200078e33ff */
[----:B------:R-:W-:Y:S06]  /*15c0*/  BRA `(.L_x_21) ;  /* 0x00000000000c7947 */ /* 0x000fec0003800000 */
.L_x_20:
[----:B------:R-:W-:Y:S01]  /*15d0*/  IMAD.MOV.U32 R25, RZ, RZ, RZ ;  /* 0x000000ffff197224 */ /* 0x000fe200078e00ff */
[----:B------:R-:W-:-:S07]  /*15e0*/  MOV R20, 0x1600 ;  /* 0x0000160000147802 */ /* 0x000fce0000000f00 */
[----:B------:R-:W-:Y:S05]  /*15f0*/  CALL.REL.NOINC `($__internal_1_$__cuda_sm20_rem_u64) ;  /* 0x00000014008c7944 */ /* 0x000fea0003c00000 */
.L_x_21:
[----:B------:R-:W-:Y:S05]  /*1600*/  BSYNC.RECONVERGENT B0 ;  /* 0x0000000000007941 */ /* 0x000fea0003800200 */
.L_x_19:
[----:B------:R-:W-:Y:S01]  /*1610*/  IMAD.IADD R17, R1, 0x1, R16 ;  /* 0x0000000101117824 */ /* 0x000fe200078e0210 */
[----:B------:R-:W0:Y:S05]  /*1620*/  LDCU.64 UR6, c[0x0][0x398] ;  /* 0x00007300ff0677ac */ /* 0x000e2a0008000a00 */
[----:B------:R-:W2:Y:S01]  /*1630*/  LDL.U8 R17, [R17] ;  /* 0x0000000011117983 */ /* 0x000ea20000100000 */
[----:B0-----:R-:W-:-:S04]  /*1640*/  IADD3 R14, P0, P1, R10, UR6, R7 ;  /* 0x000000060a0e7c10 */ /* 0x001fc8000f91e007 */
[----:B------:R-:W-:Y:S02]  /*1650*/  IADD3.X R15, PT, PT, R9, UR7, R18, P0, P1 ;  /* 0x00000007090f7c10 */ /* 0x000fe400087e2412 */
[----:B------:R-:W-:Y:S02]  /*1660*/  ISETP.GT.AND P0, PT, R21, 0x1, PT ;  /* 0x000000011500780c */ /* 0x000fe40003f04270 */
[----:B------:R-:W-:-:S04]  /*1670*/  IADD3 R10, P1, PT, R10, 0x1, RZ ;  /* 0x000000010a0a7810 */ /* 0x000fc80007f3e0ff */
[----:B------:R-:W-:Y:S01]  /*1680*/  IADD3.X R9, PT, PT, RZ, R9, RZ, P1, !PT ;  /* 0x00000009ff097210 */ /* 0x000fe20000ffe4ff */
[----:B--2---:R0:W-:Y:S06]  /*1690*/  STG.E.U8 desc[UR12][R14.64], R17 ;  /* 0x000000110e007986 */ /* 0x0041ec000c10110c */
[----:B------:R-:W-:Y:S05]  /*16a0*/  @!P0 BRA `(.L_x_22) ;  /* 0x0000001000108947 */ /* 0x000fea0003800000 */
[----:B0-----:R-:W0:Y:S02]  /*16b0*/  LDC R14, c[0x0][0x388] ;  /* 0x0000e200ff0e7b82 */ /* 0x001e240000000800 */
[----:B0-----:R-:W-:-:S04]  /*16c0*/  IADD3 R14, PT, PT, -R11, -0x2, R14 ;  /* 0xfffffffe0b0e7810 */ /* 0x001fc80007ffe10e */
[----:B------:R-:W-:Y:S01]  /*16d0*/  ISETP.GE.U32.AND P0, PT, R14, 0xf, PT ;  /* 0x0000000f0e00780c */ /* 0x000fe20003f06070 */
[----:B------:R-:W-:-:S12]  /*16e0*/  IMAD.MOV.U32 R14, RZ, RZ, RZ ;  /* 0x000000ffff0e7224 */ /* 0x000fd800078e00ff */
[----:B------:R-:W-:Y:S05]  /*16f0*/  @!P0 BRA `(.L_x_23) ;  /* 0x0000000400ec8947 */ /* 0x000fea0003800000 */
[----:B------:R-:W-:Y:S01]  /*1700*/  LOP3.LUT R14, R19, 0xfffffff0, RZ, 0xc0, !PT ;  /* 0xfffffff0130e7812 */ /* 0x000fe200078ec0ff */
[----:B------:R-:W-:-:S07]  /*1710*/  IMAD.MOV.U32 R15, RZ, RZ, RZ ;  /* 0x000000ffff0f7224 */ /* 0x000fce00078e00ff */
.L_x_56:
[C---:B01234-:R-:W-:Y:S01]  /*1720*/  VIADD R17, R15.reuse, 0x1 ;  /* 0x000000010f117836 */ /* 0x05ffe20000000000 */
[CC--:B------:R-:W-:Y:S01]  /*1730*/  ISETP.GE.U32.AND P6, PT, R15.reuse, R16.reuse, PT ;  /* 0x000000100f00720c */ /* 0x0c0fe20003fc6070 */
[C---:B------:R-:W-:Y:S01]  /*1740*/  VIADD R21, R15.reuse, 0x2 ;  /* 0x000000020f157836 */ /* 0x040fe20000000000 */
[C---:B------:R-:W-:Y:S01]  /*1750*/  IADD3 R27, PT, PT, R15.reuse, 0x7, RZ ;  /* 0x000000070f1b7810 */ /* 0x040fe20007ffe0ff */
[----:B------:R-:W-:Y:S01]  /*1760*/  VIADD R25, R15, 0x6 ;  /* 0x000000060f197836 */ /* 0x000fe20000000000 */
[-C--:B------:R-:W-:Y:S01]  /*1770*/  ISETP.GE.U32.AND P5, PT, R17, R16.reuse, PT ;  /* 0x000000101100720c */ /* 0x080fe20003fa6070 */
[----:B------:R-:W-:Y:S01]  /*1780*/  VIADD R17, R15, 0x4 ;  /* 0x000000040f117836 */ /* 0x000fe20000000000 */
[-C--:B------:R-:W-:Y:S01]  /*1790*/  ISETP.GE.U32.AND P0, PT, R21, R16.reuse, PT ;  /* 0x000000101500720c */ /* 0x080fe20003f06070 */
[C---:B------:R-:W-:Y:S01]  /*17a0*/  VIADD R21, R15.reuse, 0x5 ;  /* 0x000000050f157836 */ /* 0x040fe20000000000 */
[----:B------:R-:W-:Y:S01]  /*17b0*/  P2R R22, PR, RZ, 0x20 ;  /* 0x00000020ff167803 */ /* 0x000fe20000000000 */
[----:B------:R-:W-:Y:S01]  /*17c0*/  BSSY.RECONVERGENT B0, `(.L_x_24) ;  /* 0x0000012000007945 */ /* 0x000fe20003800200 */
[C---:B------:R-:W-:Y:S01]  /*17d0*/  IADD3 R23, PT, PT, R15.reuse, 0x3, RZ ;  /* 0x000000030f177810 */ /* 0x040fe20007ffe0ff */
[----:B------:R-:W-:Y:S01]  /*17e0*/  VIADD R29, R15, 0x8 ;  /* 0x000000080f1d7836 */ /* 0x000fe20000000000 */
[-C--:B------:R-:W-:Y:S01]  /*17f0*/  ISETP.GE.U32.AND P5, PT, R27, R16.reuse, PT ;  /* 0x000000101b00720c */ /* 0x080fe20003fa6070 */
[----:B------:R-:W-:Y:S01]  /*1800*/  VIADD R20, R15, 0x9 ;  /* 0x000000090f147836 */ /* 0x000fe20000000000 */
[-C--:B------:R-:W-:Y:S01]  /*1810*/  ISETP.GE.U32.AND P1, PT, R23, R16.reuse, PT ;  /* 0x000000101700720c */ /* 0x080fe20003f26070 */
[----:B------:R-:W-:Y:S01]  /*1820*/  VIADD R23, R15, 0xb ;  /* 0x0000000b0f177836 */ /* 0x000fe20000000000 */
[-C--:B------:R-:W-:Y:S01]  /*1830*/  ISETP.GE.U32.AND P2, PT, R17, R16.reuse, PT ;  /* 0x000000101100720c */ /* 0x080fe20003f46070 */
[----:B------:R-:W-:Y:S01]  /*1840*/  IMAD.IADD R17, R1, 0x1, R15 ;  /* 0x0000000101117824 */ /* 0x000fe200078e020f */
[-C--:B------:R-:W-:Y:S01]  /*1850*/  ISETP.GE.U32.AND P3, PT, R21, R16.reuse, PT ;  /* 0x000000101500720c */ /* 0x080fe20003f66070 */
[----:B------:R-:W-:Y:S01]  /*1860*/  VIADD R21, R15, 0xa ;  /* 0x0000000a0f157836 */ /* 0x000fe20000000000 */
[----:B------:R-:W-:-:S02]  /*1870*/  ISETP.GE.U32.AND P4, PT, R25, R16, PT ;  /* 0x000000101900720c */ /* 0x000fc40003f86070 */
[----:B------:R-:W-:Y:S02]  /*1880*/  P2R R24, PR, RZ, 0x20 ;  /* 0x00000020ff187803 */ /* 0x000fe40000000000 */
[----:B------:R-:W-:Y:S02]  /*1890*/  IADD3 R25, PT, PT, R15, 0xc, RZ ;  /* 0x0000000c0f197810 */ /* 0x000fe40007ffe0ff */
[----:B------:R-:W-:Y:S01]  /*18a0*/  ISETP.NE.AND P5, PT, R22, RZ, PT ;  /* 0x000000ff1600720c */ /* 0x000fe20003fa5270 */
[----:B------:R-:W-:-:S12]  /*18b0*/  @!P6 BRA `(.L_x_25) ;  /* 0x000000000008e947 */ /* 0x000fd80003800000 */
[----:B------:R-:W2:Y:S04]  /*18c0*/  LDL.U8 R22, [R17+0x1] ;  /* 0x0000010011167983 */ /* 0x000ea80000100000 */
[----:B--2---:R0:W-:Y:S02]  /*18d0*/  STL.U8 [R17], R22 ;  /* 0x0000001611007387 */ /* 0x0041e40000100000 */
.L_x_25:
[----:B------:R-:W-:Y:S05]  /*18e0*/  BSYNC.RECONVERGENT B0 ;  /* 0x0000000000007941 */ /* 0x000fea0003800200 */
.L_x_24:
[----:B------:R-:W-:Y:S01]  /*18f0*/  BSSY.RECONVERGENT B0, `(.L_x_26) ;  /* 0x0000006000007945 */ /* 0x000fe20003800200 */
[----:B------:R-:W-:Y:S01]  /*1900*/  VIADD R27, R15, 0xd ;  /* 0x0000000d0f1b7836 */ /* 0x000fe20000000000 */
[----:B------:R-:W-:Y:S02]  /*1910*/  ISETP.GE.U32.AND P6, PT, R29, R16, PT ;  /* 0x000000101d00720c */ /* 0x000fe40003fc6070 */
[----:B------:R-:W-:Y:S11]  /*1920*/  @!P5 BRA `(.L_x_27) ;  /* 0x000000000008d947 */ /* 0x000ff60003800000 */
[----:B0-----:R-:W2:Y:S04]  /*1930*/  LDL.U8 R22, [R17+0x2] ;  /* 0x0000020011167983 */ /* 0x001ea80000100000 */
[----:B--2---:R1:W-:Y:S02]  /*1940*/  STL.U8 [R17+0x1], R22 ;  /* 0x0000011611007387 */ /* 0x0043e40000100000 */
.L_x_27:
[----:B------:R-:W-:Y:S05]  /*1950*/  BSYNC.RECONVERGENT B0 ;  /* 0x0000000000007941 */ /* 0x000fea0003800200 */
.L_x_26:
[----:B------:R-:W-:Y:S01]  /*1960*/  ISETP.GE.U32.AND P5, PT, R20, R16, PT ;  /* 0x000000101400720c */ /* 0x000fe20003fa6070 */
[----:B------:R-:W-:Y:S01]  /*1970*/  BSSY.RECONVERGENT B0, `(.L_x_28) ;  /* 0x0000006000007945 */ /* 0x000fe20003800200 */
[----:B------:R-:W-:Y:S02]  /*1980*/  VIADD R29, R15, 0xe ;  /* 0x0000000e0f1d7836 */ /* 0x000fe40000000000 */
[----:B------:R-:W-:Y:S01]  /*1990*/  P2R R26, PR, RZ, 0x20 ;  /* 0x00000020ff1a7803 */ /* 0x000fe20000000000 */
[----:B------:R-:W-:Y:S08]  /*19a0*/  @!P0 BRA `(.L_x_29) ;  /* 0x0000000000088947 */ /* 0x000ff00003800000 */
[----:B------:R-:W2:Y:S04]  /*19b0*/  LDL.U8 R20, [R17+0x3] ;  /* 0x0000030011147983 */ /* 0x000ea80000100000 */
[----:B--2---:R2:W-:Y:S02]  /*19c0*/  STL.U8 [R17+0x2], R20 ;  /* 0x0000021411007387 */ /* 0x0045e40000100000 */
.L_x_29:
[----:B------:R-:W-:Y:S05]  /*19d0*/  BSYNC.RECONVERGENT B0 ;  /* 0x0000000000007941 */ /* 0x000fea0003800200 */
.L_x_28:
[----:B------:R-:W-:Y:S01]  /*19e0*/  BSSY.RECONVERGENT B0, `(.L_x_30) ;  /* 0x0000006000007945 */ /* 0x000fe20003800200 */
[----:B--2---:R-:W-:Y:S01]  /*19f0*/  VIADD R20, R15, 0xf ;  /* 0x0000000f0f147836 */ /* 0x004fe20000000000 */
[----:B------:R-:W-:Y:S02]  /*1a00*/  ISETP.GE.U32.AND P0, PT, R21, R16, PT ;  /* 0x000000101500720c */ /* 0x000fe40003f06070 */
[----:B------:R-:W-:Y:S11]  /*1a10*/  @!P1 BRA `(.L_x_31) ;  /* 0x0000000000089947 */ /* 0x000ff60003800000 */
[----:B01----:R-:W2:Y:S04]  /*1a20*/  LDL.U8 R22, [R17+0x4] ;  /* 0x0000040011167983 */ /* 0x003ea80000100000 */
[----:B--2---:R2:W-:Y:S02]  /*1a30*/  STL.U8 [R17+0x3], R22 ;  /* 0x0000031611007387 */ /* 0x0045e40000100000 */
.L_x_31:
[----:B------:R-:W-:Y:S05]  /*1a40*/  BSYNC.RECONVERGENT B0 ;  /* 0x0000000000007941 */ /* 0x000fea0003800200 */
.L_x_30:
[----:B------:R-:W-:Y:S01]  /*1a50*/  BSSY.RECONVERGENT B0, `(.L_x_32) ;  /* 0x0000005000007945 */ /* 0x000fe20003800200 */
[----:B------:R-:W-:-:S03]  /*1a60*/  ISETP.GE.U32.AND P1, PT, R23, R16, PT ;  /* 0x000000101700720c */ /* 0x000fc60003f26070 */
[----:B------:R-:W-:Y:S10]  /*1a70*/  @!P2 BRA `(.L_x_33) ;  /* 0x000000000008a947 */ /* 0x000ff40003800000 */
[----:B012---:R-:W2:Y:S04]  /*1a80*/  LDL.U8 R22, [R17+0x5] ;  /* 0x0000050011167983 */ /* 0x007ea80000100000 */
[----:B--2---:R3:W-:Y:S02]  /*1a90*/  STL.U8 [R17+0x4], R22 ;  /* 0x0000041611007387 */ /* 0x0047e40000100000 */
.L_x_33:
[----:B------:R-:W-:Y:S05]  /*1aa0*/  BSYNC.RECONVERGENT B0 ;  /* 0x0000000000007941 */ /* 0x000fea0003800200 */
.L_x_32:
[----:B------:R-:W-:Y:S01]  /*1ab0*/  BSSY.RECONVERGENT B0, `(.L_x_34) ;  /* 0x0000005000007945 */ /* 0x000fe20003800200 */
[----:B------:R-:W-:-:S03]  /*1ac0*/  ISETP.GE.U32.AND P2, PT, R25, R16, PT ;  /* 0x000000101900720c */ /* 0x000fc60003f46070 */
[----:B------:R-:W-:Y:S10]  /*1ad0*/  @!P3 BRA `(.L_x_35) ;  /* 0x000000000008b947 */ /* 0x000ff40003800000 */
[----:B0123--:R-:W2:Y:S04]  /*1ae0*/  LDL.U8 R22, [R17+0x6] ;  /* 0x0000060011167983 */ /* 0x00fea80000100000 */
[----:B--2---:R4:W-:Y:S02]  /*1af0*/  STL.U8 [R17+0x5], R22 ;  /* 0x0000051611007387 */ /* 0x0049e40000100000 */
.L_x_35:
[----:B------:R-:W-:Y:S05]  /*1b00*/  BSYNC.RECONVERGENT B0 ;  /* 0x0000000000007941 */ /* 0x000fea0003800200 */
.L_x_34:
[----:B------:R-:W-:Y:S01]  /*1b10*/  BSSY.RECONVERGENT B0, `(.L_x_36) ;  /* 0x0000005000007945 */ /* 0x000fe20003800200 */
[----:B------:R-:W-:-:S03]  /*1b20*/  ISETP.GE.U32.AND P3, PT, R27, R16, PT ;  /* 0x000000101b00720c */ /* 0x000fc60003f66070 */
[----:B------:R-:W-:Y:S10]  /*1b30*/  @!P4 BRA `(.L_x_37) ;  /* 0x000000000008c947 */ /* 0x000ff40003800000 */
[----:B01234-:R-:W2:Y:S04]  /*1b40*/  LDL.U8 R22, [R17+0x7] ;  /* 0x0000070011167983 */ /* 0x01fea80000100000 */
[----:B--2---:R0:W-:Y:S02]  /*1b50*/  STL.U8 [R17+0x6], R22 ;  /* 0x0000061611007387 */ /* 0x0041e40000100000 */
.L_x_37:
[----:B------:R-:W-:Y:S05]  /*1b60*/  BSYNC.RECONVERGENT B0 ;  /* 0x0000000000007941 */ /* 0x000fea0003800200 */
.L_x_36:
[----:B------:R-:W-:Y:S01]  /*1b70*/  ISETP.NE.AND P5, PT, R24, RZ, PT ;  /* 0x000000ff1800720c */ /* 0x000fe20003fa5270 */
[----:B------:R-:W-:Y:S01]  /*1b80*/  BSSY.RECONVERGENT B0, `(.L_x_38) ;  /* 0x0000005000007945 */ /* 0x000fe20003800200 */
[----:B------:R-:W-:-:S11]  /*1b90*/  ISETP.GE.U32.AND P4, PT, R29, R16, PT ;  /* 0x000000101d00720c */ /* 0x000fd60003f86070 */
[----:B------:R-:W-:Y:S05]  /*1ba0*/  @!P5 BRA `(.L_x_39) ;  /* 0x000000000008d947 */ /* 0x000fea0003800000 */
[----:B01234-:R-:W2:Y:S04]  /*1bb0*/  LDL.U8 R22, [R17+0x8] ;  /* 0x0000080011167983 */ /* 0x01fea80000100000 */
[----:B--2---:R0:W-:Y:S02]  /*1bc0*/  STL.U8 [R17+0x7], R22 ;  /* 0x0000071611007387 */ /* 0x0041e40000100000 */
.L_x_39:
[----:B------:R-:W-:Y:S05]  /*1bd0*/  BSYNC.RECONVERGENT B0 ;  /* 0x0000000000007941 */ /* 0x000fea0003800200 */
.L_x_38:
[----:B------:R-:W-:Y:S01]  /*1be0*/  BSSY.RECONVERGENT B0, `(.L_x_40) ;  /* 0x0000005000007945 */ /* 0x000fe20003800200 */
[----:B------:R-:W-:-:S03]  /*1bf0*/  ISETP.GE.U32.AND P5, PT, R20, R16, PT ;  /* 0x000000101400720c */ /* 0x000fc60003fa6070 */
[----:B------:R-:W-:Y:S10]  /*1c00*/  @!P6 BRA `(.L_x_41) ;  /* 0x000000000008e947 */ /* 0x000ff40003800000 */
[----:B------:R-:W5:Y:S04]  /*1c10*/  LDL.U8 R20, [R17+0x9] ;  /* 0x0000090011147983 */ /* 0x000f680000100000 */
[----:B-----5:R0:W-:Y:S02]  /*1c20*/  STL.U8 [R17+0x8], R20 ;  /* 0x0000081411007387 */ /* 0x0201e40000100000 */
.L_x_41:
[----:B------:R-:W-:Y:S05]  /*1c30*/  BSYNC.RECONVERGENT B0 ;  /* 0x0000000000007941 */ /* 0x000fea0003800200 */
.L_x_40:
[----:B------:R-:W-:Y:S01]  /*1c40*/  ISETP.NE.AND P6, PT, R26, RZ, PT ;  /* 0x000000ff1a00720c */ /* 0x000fe20003fc5270 */
[----:B------:R-:W-:-:S12]  /*1c50*/  BSSY.RECONVERGENT B0, `(.L_x_42) ;  /* 0x0000004000007945 */ /* 0x000fd80003800200 */
[----:B------:R-:W-:Y:S05]  /*1c60*/  @!P6 BRA `(.L_x_43) ;  /* 0x000000000008e947 */ /* 0x000fea0003800000 */
[----:B0-----:R-:W5:Y:S04]  /*1c70*/  LDL.U8 R20, [R17+0xa] ;  /* 0x00000a0011147983 */ /* 0x001f680000100000 */
[----:B-----5:R0:W-:Y:S02]  /*1c80*/  STL.U8 [R17+0x9], R20 ;  /* 0x0000091411007387 */ /* 0x0201e40000100000 */
.L_x_43:
[----:B------:R-:W-:Y:S05]  /*1c90*/  BSYNC.RECONVERGENT B0 ;  /* 0x0000000000007941 */ /* 0x000fea0003800200 */
.L_x_42:
[----:B------:R-:W-:Y:S04]  /*1ca0*/  BSSY.RECONVERGENT B0, `(.L_x_44) ;  /* 0x0000004000007945 */ /* 0x000fe80003800200 */
[----:B------:R-:W-:Y:S05]  /*1cb0*/  @!P0 BRA `(.L_x_45) ;  /* 0x0000000000088947 */ /* 0x000fea0003800000 */
[----:B0-----:R-:W5:Y:S04]  /*1cc0*/  LDL.U8 R20, [R17+0xb] ;  /* 0x00000b0011147983 */ /* 0x001f680000100000 */
[----:B-----5:R0:W-:Y:S02]  /*1cd0*/  STL.U8 [R17+0xa], R20 ;  /* 0x00000a1411007387 */ /* 0x0201e40000100000 */
.L_x_45:
[----:B------:R-:W-:Y:S05]  /*1ce0*/  BSYNC.RECONVERGENT B0 ;  /* 0x0000000000007941 */ /* 0x000fea0003800200 */
.L_x_44:
[----:B------:R-:W-:Y:S04]  /*1cf0*/  BSSY.RECONVERGENT B0, `(.L_x_46) ;  /* 0x0000004000007945 */ /* 0x000fe80003800200 */
[----:B------:R-:W-:Y:S05]  /*1d00*/  @!P1 BRA `(.L_x_47) ;  /* 0x0000000000089947 */ /* 0x000fea0003800000 */
[----:B0-----:R-:W5:Y:S04]  /*1d10*/  LDL.U8 R20, [R17+0xc] ;  /* 0x00000c0011147983 */ /* 0x001f680000100000 */
[----:B-----5:R0:W-:Y:S02]  /*1d20*/  STL.U8 [R17+0xb], R20 ;  /* 0x00000b1411007387 */ /* 0x0201e40000100000 */
.L_x_47:
[----:B------:R-:W-:Y:S05]  /*1d30*/  BSYNC.RECONVERGENT B0 ;  /* 0x0000000000007941 */ /* 0x000fea0003800200 */
.L_x_46:
[----:B------:R-:W-:Y:S04]  /*1d40*/  BSSY.RECONVERGENT B0, `(.L_x_48) ;  /* 0x0000004000007945 */ /* 0x000fe80003800200 */
[----:B------:R-:W-:Y:S05]  /*1d50*/  @!P2 BRA `(.L_x_49) ;  /* 0x000000000008a947 */ /* 0x000fea0003800000 */
[----:B0-----:R-:W5:Y:S04]  /*1d60*/  LDL.U8 R20, [R17+0xd] ;  /* 0x00000d0011147983 */ /* 0x001f680000100000 */
[----:B-----5:R0:W-:Y:S02]  /*1d70*/  STL.U8 [R17+0xc], R20 ;  /* 0x00000c1411007387 */ /* 0x0201e40000100000 */
.L_x_49:
[----:B------:R-:W-:Y:S05]  /*1d80*/  BSYNC.RECONVERGENT B0 ;  /* 0x0000000000007941 */ /* 0x000fea0003800200 */
.L_x_48:
[----:B------:R-:W-:Y:S04]  /*1d90*/  BSSY.RECONVERGENT B0, `(.L_x_50) ;  /* 0x0000004000007945 */ /* 0x000fe80003800200 */
[----:B------:R-:W-:Y:S05]  /*1da0*/  @!P3 BRA `(.L_x_51) ;  /* 0x000000000008b947 */ /* 0x000fea0003800000 */
[----:B0-----:R-:W5:Y:S04]  /*1db0*/  LDL.U8 R20, [R17+0xe] ;  /* 0x00000e0011147983 */ /* 0x001f680000100000 */
[----:B-----5:R0:W-:Y:S02]  /*1dc0*/  STL.U8 [R17+0xd], R20 ;  /* 0x00000d1411007387 */ /* 0x0201e40000100000 */
.L_x_51:
[----:B------:R-:W-:Y:S05]  /*1dd0*/  BSYNC.RECONVERGENT B0 ;  /* 0x0000000000007941 */ /* 0x000fea0003800200 */
.L_x_50:
[----:B------:R-:W-:Y:S04]  /*1de0*/  BSSY.RECONVERGENT B0, `(.L_x_52) ;  /* 0x0000004000007945 */ /* 0x000fe80003800200 */
[----:B------:R-:W-:Y:S05]  /*1df0*/  @!P4 BRA `(.L_x_53) ;  /* 0x000000000008c947 */ /* 0x000fea0003800000 */
[----:B0-----:R-:W5:Y:S04]  /*1e00*/  LDL.U8 R20, [R17+0xf] ;  /* 0x00000f0011147983 */ /* 0x001f680000100000 */
[----:B-----5:R0:W-:Y:S02]  /*1e10*/  STL.U8 [R17+0xe], R20 ;  /* 0x00000e1411007387 */ /* 0x0201e40000100000 */
.L_x_53:
[----:B------:R-:W-:Y:S05]  /*1e20*/  BSYNC.RECONVERGENT B0 ;  /* 0x0000000000007941 */ /* 0x000fea0003800200 */
.L_x_52:
[----:B------:R-:W-:Y:S04]  /*1e30*/  BSSY.RECONVERGENT B0, `(.L_x_54) ;  /* 0x0000004000007945 */ /* 0x000fe80003800200 */
[----:B------:R-:W-:Y:S05]  /*1e40*/  @!P5 BRA `(.L_x_55) ;  /* 0x000000000008d947 */ /* 0x000fea0003800000 */
[----:B0-----:R-:W5:Y:S04]  /*1e50*/  LDL.U8 R20, [R17+0x10] ;  /* 0x0000100011147983 */ /* 0x001f680000100000 */
[----:B-----5:R0:W-:Y:S02]  /*1e60*/  STL.U8 [R17+0xf], R20 ;  /* 0x00000f1411007387 */ /* 0x0201e40000100000 */
.L_x_55:
[----:B------:R-:W-:Y:S05]  /*1e70*/  BSYNC.RECONVERGENT B0 ;  /* 0x0000000000007941 */ /* 0x000fea0003800200 */
.L_x_54:
[----:B------:R-:W-:-:S05]  /*1e80*/  VIADD R15, R15, 0x10 ;  /* 0x000000100f0f7836 */ /* 0x000fca0000000000 */
[----:B------:R-:W-:-:S13]  /*1e90*/  ISETP.NE.AND P0, PT, R15, R14, PT ;  /* 0x0000000e0f00720c */ /* 0x000fda0003f05270 */
[----:B------:R-:W-:Y:S05]  /*1ea0*/  @P0 BRA `(.L_x_56) ;  /* 0xfffffff8001c0947 */ /* 0x000fea000383ffff */
.L_x_23:
[----:B------:R-:W-:Y:S01]  /*1eb0*/  LOP3.LUT P0, RZ, R19, 0xf, RZ, 0xc0, !PT ;  /* 0x0000000f13ff7812 */ /* 0x000fe2000780c0ff */
[----:B------:R-:W-:-:S12]  /*1ec0*/  BSSY.RECONVERGENT B0, `(.L_x_22) ;  /* 0x0000082000007945 */ /* 0x000fd80003800200 */
[----:B------:R-:W-:Y:S05]  /*1ed0*/  @!P0 BRA `(.L_x_57) ;  /* 0x0000000800008947 */ /* 0x000fea0003800000 */
[----:B------:R-:W-:-:S04]  /*1ee0*/  LOP3.LUT R15, RZ, R13, RZ, 0x33, !PT ;  /* 0x0000000dff0f7212 */ /* 0x000fc800078e33ff */
[----:B------:R-:W-:-:S04]  /*1ef0*/  IADD3 R15, PT, PT, R15, UR11, RZ ;  /* 0x0000000b0f0f7c10 */ /* 0x000fc8000fffe0ff */
[----:B------:R-:W-:-:S05]  /*1f00*/  LOP3.LUT R15, R15, 0xf, RZ, 0xc0, !PT ;  /* 0x0000000f0f0f7812 */ /* 0x000fca00078ec0ff */
[----:B01234-:R-:W-:-:S05]  /*1f10*/  VIADD R17, R15, 0xffffffff ;  /* 0xffffffff0f117836 */ /* 0x01ffca0000000000 */
[----:B------:R-:W-:-:S13]  /*1f20*/  ISETP.GE.U32.AND P0, PT, R17, 0x7, PT ;  /* 0x000000071100780c */ /* 0x000fda0003f06070 */
[----:B------:R-:W-:Y:S05]  /*1f30*/  @!P0 BRA `(.L_x_58) ;  /* 0x0000000000ec8947 */ /* 0x000fea0003800000 */
[C---:B------:R-:W-:Y:S01]  /*1f40*/  VIADD R17, R14.reuse, 0x1 ;  /* 0x000000010e117836 */ /* 0x040fe20000000000 */
[CC--:B------:R-:W-:Y:S01]  /*1f50*/  ISETP.GE.U32.AND P6, PT, R14.reuse, R16.reuse, PT ;  /* 0x000000100e00720c */ /* 0x0c0fe20003fc6070 */
[C---:B------:R-:W-:Y:S01]  /*1f60*/  VIADD R21, R14.reuse, 0x2 ;  /* 0x000000020e157836 */ /* 0x040fe20000000000 */
[----:B------:R-:W-:Y:S01]  /*1f70*/  BSSY.RECONVERGENT B1, `(.L_x_59) ;  /* 0x0000012000017945 */ /* 0x000fe20003800200 */
[C---:B------:R-:W-:Y:S01]  /*1f80*/  VIADD R23, R14.reuse, 0x3 ;  /* 0x000000030e177836 */ /* 0x040fe20000000000 */
[-C--:B------:R-:W-:Y:S01]  /*1f90*/  ISETP.GE.U32.AND P1, PT, R17, R16.reuse, PT ;  /* 0x000000101100720c */ /* 0x080fe20003f26070 */
[----:B------:R-:W-:Y:S01]  /*1fa0*/  IMAD.IADD R20, R1, 0x1, R14 ;  /* 0x0000000101147824 */ /* 0x000fe200078e020e */
[C---:B------:R-:W-:Y:S02]  /*1fb0*/  IADD3 R17, PT, PT, R14.reuse, 0x4, RZ ;  /* 0x000000040e117810 */ /* 0x040fe40007ffe0ff */
[----:B------:R-:W-:Y:S02]  /*1fc0*/  P2R R22, PR, RZ, 0x2 ;  /* 0x00000002ff167803 */ /* 0x000fe40000000000 */
[-C--:B------:R-:W-:Y:S01]  /*1fd0*/  ISETP.GE.U32.AND P0, PT, R21, R16.reuse, PT ;  /* 0x000000101500720c */ /* 0x080fe20003f06070 */
[C---:B------:R-:W-:Y:S01]  /*1fe0*/  VIADD R21, R14.reuse, 0x5 ;  /* 0x000000050e157836 */ /* 0x040fe20000000000 */
[-C--:B------:R-:W-:Y:S01]  /*1ff0*/  ISETP.GE.U32.AND P1, PT, R23, R16.reuse, PT ;  /* 0x000000101700720c */ /* 0x080fe20003f26070 */
[C---:B------:R-:W-:Y:S01]  /*2000*/  VIADD R23, R14.reuse, 0x6 ;  /* 0x000000060e177836 */ /* 0x040fe20000000000 */
[-C--:B------:R-:W-:Y:S01]  /*2010*/  ISETP.GE.U32.AND P2, PT, R17, R16.reuse, PT ;  /* 0x000000101100720c */ /* 0x080fe20003f46070 */
[----:B------:R-:W-:Y:S01]  /*2020*/  VIADD R17, R14, 0x7 ;  /* 0x000000070e117836 */ /* 0x000fe20000000000 */
[----:B------:R-:W-:-:S02]  /*2030*/  ISETP.GE.U32.AND P3, PT, R21, R16, PT ;  /* 0x000000101500720c */ /* 0x000fc40003f66070 */
[-C--:B------:R-:W-:Y:S02]  /*2040*/  ISETP.GE.U32.AND P4, PT, R23, R16.reuse, PT ;  /* 0x000000101700720c */ /* 0x080fe40003f86070 */
[----:B------:R-:W-:Y:S01]  /*2050*/  ISETP.GE.U32.AND P5, PT, R17, R16, PT ;  /* 0x000000101100720c */ /* 0x000fe20003fa6070 */
[----:B------:R-:W-:-:S12]  /*2060*/  @!P6 BRA `(.L_x_60) ;  /* 0x000000000008e947 */ /* 0x000fd80003800000 */
[----:B------:R-:W2:Y:S04]  /*2070*/  LDL.U8 R17, [R20+0x1] ;  /* 0x0000010014117983 */ /* 0x000ea80000100000 */
[----:B--2---:R0:W-:Y:S02]  /*2080*/  STL.U8 [R20], R17 ;  /* 0x0000001114007387 */ /* 0x0041e40000100000 */
.L_x_60:
[----:B------:R-:W-:Y:S05]  /*2090*/  BSYNC.RECONVERGENT B1 ;  /* 0x0000000000017941 */ /* 0x000fea0003800200 */
.L_x_59:
[----:B------:R-:W-:Y:S01]  /*20a0*/  ISETP.NE.AND P6, PT, R22, RZ, PT ;  /* 0x000000ff1600720c */ /* 0x000fe20003fc5270 */
[----:B------:R-:W-:-:S12]  /*20b0*/  BSSY.RECONVERGENT B1, `(.L_x_61) ;  /* 0x0000004000017945 */ /* 0x000fd80003800200 */
[----:B------:R-:W-:Y:S05]  /*20c0*/  @!P6 BRA `(.L_x_62) ;  /* 0x000000000008e947 */ /* 0x000fea0003800000 */
[----:B0-----:R-:W2:Y:S04]  /*20d0*/  LDL.U8 R17, [R20+0x2] ;  /* 0x0000020014117983 */ /* 0x001ea80000100000 */
[----:B--2---:R1:W-:Y:S02]  /*20e0*/  STL.U8 [R20+0x1], R17 ;  /* 0x0000011114007387 */ /* 0x0043e40000100000 */
.L_x_62:
[----:B------:R-:W-:Y:S05]  /*20f0*/  BSYNC.RECONVERGENT B1 ;  /* 0x0000000000017941 */ /* 0x000fea0003800200 */
.L_x_61:
[----:B------:R-:W-:Y:S04]  /*2100*/  BSSY.RECONVERGENT B1, `(.L_x_63) ;  /* 0x0000004000017945 */ /* 0x000fe80003800200 */
[----:B------:R-:W-:Y:S05]  /*2110*/  @!P0 BRA `(.L_x_64) ;  /* 0x0000000000088947 */ /* 0x000fea0003800000 */
[----:B01----:R-:W2:Y:S04]  /*2120*/  LDL.U8 R17, [R20+0x3] ;  /* 0x0000030014117983 */ /* 0x003ea80000100000 */
[----:B--2---:R2:W-:Y:S02]  /*2130*/  STL.U8 [R20+0x2], R17 ;  /* 0x0000021114007387 */ /* 0x0045e40000100000 */
.L_x_64:
[----:B------:R-:W-:Y:S05]  /*2140*/  BSYNC.RECONVERGENT B1 ;  /* 0x0000000000017941 */ /* 0x000fea0003800200 */
.L_x_63:
[----:B------:R-:W-:Y:S04]  /*2150*/  BSSY.RECONVERGENT B1, `(.L_x_65) ;  /* 0x0000004000017945 */ /* 0x000fe80003800200 */
[----:B------:R-:W-:Y:S05]  /*2160*/  @!P1 BRA `(.L_x_66) ;  /* 0x0000000000089947 */ /* 0x000fea0003800000 */
[----:B012---:R-:W2:Y:S04]  /*2170*/  LDL.U8 R17, [R20+0x4] ;  /* 0x0000040014117983 */ /* 0x007ea80000100000 */
[----:B--2---:R3:W-:Y:S02]  /*2180*/  STL.U8 [R20+0x3], R17 ;  /* 0x0000031114007387 */ /* 0x0047e40000100000 */
.L_x_66:
[----:B------:R-:W-:Y:S05]  /*2190*/  BSYNC.RECONVERGENT B1 ;  /* 0x0000000000017941 */ /* 0x000fea0003800200 */
.L_x_65:
[----:B------:R-:W-:Y:S04]  /*21a0*/  BSSY.RECONVERGENT B1, `(.L_x_67) ;  /* 0x0000004000017945 */ /* 0x000fe80003800200 */
[----:B------:R-:W-:Y:S05]  /*21b0*/  @!P2 BRA `(.L_x_68) ;  /* 0x000000000008a947 */ /* 0x000fea0003800000 */
[----:B0123--:R-:W2:Y:S04]  /*21c0*/  LDL.U8 R17, [R20+0x5] ;  /* 0x0000050014117983 */ /* 0x00fea80000100000 */
[----:B--2---:R4:W-:Y:S02]  /*21d0*/  STL.U8 [R20+0x4], R17 ;  /* 0x0000041114007387 */ /* 0x0049e40000100000 */
.L_x_68:
[----:B------:R-:W-:Y:S05]  /*21e0*/  BSYNC.RECONVERGENT B1 ;  /* 0x0000000000017941 */ /* 0x000fea0003800200 */
.L_x_67:
[----:B------:R-:W-:Y:S04]  /*21f0*/  BSSY.RECONVERGENT B1, `(.L_x_69) ;  /* 0x0000004000017945 */ /* 0x000fe80003800200 */
[----:B------:R-:W-:Y:S05]  /*2200*/  @!P3 BRA `(.L_x_70) ;  /* 0x000000000008b947 */ /* 0x000fea0003800000 */
[----:B01234-:R-:W2:Y:S04]  /*2210*/  LDL.U8 R17, [R20+0x6] ;  /* 0x0000060014117983 */ /* 0x01fea80000100000 */
[----:B--2---:R0:W-:Y:S02]  /*2220*/  STL.U8 [R20+0x5], R17 ;  /* 0x0000051114007387 */ /* 0x0041e40000100000 */
.L_x_70:
[----:B------:R-:W-:Y:S05]  /*2230*/  BSYNC.RECONVERGENT B1 ;  /* 0x0000000000017941 */ /* 0x000fea0003800200 */
.L_x_69:
[----:B------:R-:W-:Y:S04]  /*2240*/  BSSY.RECONVERGENT B1, `(.L_x_71) ;  /* 0x0000004000017945 */ /* 0x000fe80003800200 */
[----:B------:R-:W-:Y:S05]  /*2250*/  @!P4 BRA `(.L_x_72) ;  /* 0x000000000008c947 */ /* 0x000fea0003800000 */
[----:B01234-:R-:W2:Y:S04]  /*2260*/  LDL.U8 R17, [R20+0x7] ;  /* 0x0000070014117983 */ /* 0x01fea80000100000 */
[----:B--2---:R0:W-:Y:S02]  /*2270*/  STL.U8 [R20+0x6], R17 ;  /* 0x0000061114007387 */ /* 0x0041e40000100000 */
.L_x_72:
[----:B------:R-:W-:Y:S05]  /*2280*/  BSYNC.RECONVERGENT B1 ;  /* 0x0000000000017941 */ /* 0x000fea0003800200 */
.L_x_71:
[----:B------:R-:W-:Y:S04]  /*2290*/  BSSY.RECONVERGENT B1, `(.L_x_73) ;  /* 0x0000004000017945 */ /* 0x000fe80003800200 */
[----:B------:R-:W-:Y:S05]  /*22a0*/  @!P5 BRA `(.L_x_74) ;  /* 0x000000000008d947 */ /* 0x000fea0003800000 */
[----:B01234-:R-:W2:Y:S04]  /*22b0*/  LDL.U8 R17, [R20+0x8] ;  /* 0x0000080014117983 */ /* 0x01fea80000100000 */
[----:B--2---:R0:W-:Y:S02]  /*22c0*/  STL.U8 [R20+0x7], R17 ;  /* 0x0000071114007387 */ /* 0x0041e40000100000 */
.L_x_74:
[----:B------:R-:W-:Y:S05]  /*22d0*/  BSYNC.RECONVERGENT B1 ;  /* 0x0000000000017941 */ /* 0x000fea0003800200 */
.L_x_73:
[----:B------:R-:W-:-:S07]  /*22e0*/  IADD3 R14, PT, PT, R14, 0x8, RZ ;  /* 0x000000080e0e7810 */ /* 0x000fce0007ffe0ff */
.L_x_58:
[----:B------:R-:W-:-:S13]  /*22f0*/  LOP3.LUT P0, RZ, R15, 0x7, RZ, 0xc0, !PT ;  /* 0x000000070fff7812 */ /* 0x000fda000780c0ff */
[----:B------:R-:W-:Y:S05]  /*2300*/  @!P0 BRA `(.L_x_57) ;  /* 0x0000000000f48947 */ /* 0x000fea0003800000 */
[----:B------:R-:W-:-:S05]  /*2310*/  LOP3.LUT R15, RZ, R12, RZ, 0x33, !PT ;  /* 0x0000000cff0f7212 */ /* 0x000fca00078e33ff */
[----:B------:R-:W-:-:S05]  /*2320*/  VIADD R15, R15, UR11 ;  /* 0x0000000b0f0f7c36 */ /* 0x000fca0008000000 */
[----:B------:R-:W-:-:S04]  /*2330*/  LOP3.LUT R15, R15, 0xffff, RZ, 0xc0, !PT ;  /* 0x0000ffff0f0f7812 */ /* 0x000fc800078ec0ff */
[C---:B01234-:R-:W-:Y:S02]  /*2340*/  LOP3.LUT R17, R15.reuse, 0x7, RZ, 0xc0, !PT ;  /* 0x000000070f117812 */ /* 0x05ffe400078ec0ff */
[----:B------:R-:W-:-:S03]  /*2350*/  LOP3.LUT R15, R15, 0x3, RZ, 0xc0, !PT ;  /* 0x000000030f0f7812 */ /* 0x000fc600078ec0ff */
[----:B------:R-:W-:-:S05]  /*2360*/  VIADD R17, R17, 0xffffffff ;  /* 0xffffffff11117836 */ /* 0x000fca0000000000 */
[----:B------:R-:W-:-:S13]  /*2370*/  ISETP.GE.U32.AND P0, PT, R17, 0x3, PT ;  /* 0x000000031100780c */ /* 0x000fda0003f06070 */
[----:B------:R-:W-:Y:S05]  /*2380*/  @!P0 BRA `(.L_x_75) ;  /* 0x0000000000748947 */ /* 0x000fea0003800000 */
[CC--:B------:R-:W-:Y:S01]  /*2390*/  ISETP.GE.U32.AND P0, PT, R14.reuse, R16.reuse, PT ;  /* 0x000000100e00720c */ /* 0x0c0fe20003f06070 */
[C---:B------:R-:W-:Y:S01]  /*23a0*/  VIADD R17, R14.reuse, 0x1 ;  /* 0x000000010e117836 */ /* 0x040fe20000000000 */
[C---:B------:R-:W-:Y:S01]  /*23b0*/  IADD3 R23, PT, PT, R14.reuse, 0x3, RZ ;  /* 0x000000030e177810 */ /* 0x040fe20007ffe0ff */
[----:B------:R-:W-:Y:S01]  /*23c0*/  VIADD R21, R14, 0x2 ;  /* 0x000000020e157836 */ /* 0x000fe20000000000 */
[----:B------:R-:W-:Y:S01]  /*23d0*/  BSSY.RECONVERGENT B1, `(.L_x_76) ;  /* 0x0000008000017945 */ /* 0x000fe20003800200 */
[----:B------:R-:W-:Y:S01]  /*23e0*/  IMAD.IADD R20, R1, 0x1, R14 ;  /* 0x0000000101147824 */ /* 0x000fe200078e020e */
[-C--:B------:R-:W-:Y:S02]  /*23f0*/  ISETP.GE.U32.AND P1, PT, R17, R16.reuse, PT ;  /* 0x000000101100720c */ /* 0x080fe40003f26070 */
[-C--:B------:R-:W-:Y:S02]  /*2400*/  ISETP.GE.U32.AND P2, PT, R21, R16.reuse, PT ;  /* 0x000000101500720c */ /* 0x080fe40003f46070 */
[----:B------:R-:W-:-:S03]  /*2410*/  ISETP.GE.U32.AND P3, PT, R23, R16, PT ;  /* 0x000000101700720c */ /* 0x000fc60003f66070 */
[----:B------:R-:W-:Y:S10]  /*2420*/  @!P0 BRA `(.L_x_77) ;  /* 0x0000000000088947 */ /* 0x000ff40003800000 */
[----:B------:R-:W2:Y:S04]  /*2430*/  LDL.U8 R17, [R20+0x1] ;  /* 0x0000010014117983 */ /* 0x000ea80000100000 */
[----:B--2---:R0:W-:Y:S02]  /*2440*/  STL.U8 [R20], R17 ;  /* 0x0000001114007387 */ /* 0x0041e40000100000 */
.L_x_77:
[----:B------:R-:W-:Y:S05]  /*2450*/  BSYNC.RECONVERGENT B1 ;  /* 0x0000000000017941 */ /* 0x000fea0003800200 */
.L_x_76:
[----:B------:R-:W-:Y:S04]  /*2460*/  BSSY.RECONVERGENT B1, `(.L_x_78) ;  /* 0x0000004000017945 */ /* 0x000fe80003800200 */
[----:B------:R-:W-:Y:S05]  /*2470*/  @!P1 BRA `(.L_x_79) ;  /* 0x0000000000089947 */ /* 0x000fea0003800000 */
[----:B0-----:R-:W2:Y:S04]  /*2480*/  LDL.U8 R17, [R20+0x2] ;  /* 0x0000020014117983 */ /* 0x001ea80000100000 */
[----:B--2---:R1:W-:Y:S02]  /*2490*/  STL.U8 [R20+0x1], R17 ;  /* 0x0000011114007387 */ /* 0x0043e40000100000 */
.L_x_79:
[----:B------:R-:W-:Y:S05]  /*24a0*/  BSYNC.RECONVERGENT B1 ;  /* 0x0000000000017941 */ /* 0x000fea0003800200 */
.L_x_78:
[----:B------:R-:W-:Y:S04]  /*24b0*/  BSSY.RECONVERGENT B1, `(.L_x_80) ;  /* 0x0000004000017945 */ /* 0x000fe80003800200 */
[----:B------:R-:W-:Y:S05]  /*24c0*/  @!P2 BRA `(.L_x_81) ;  /* 0x000000000008a947 */ /* 0x000fea0003800000 */
[----:B01----:R-:W2:Y:S04]  /*24d0*/  LDL.U8 R17, [R20+0x3] ;  /* 0x0000030014117983 */ /* 0x003ea80000100000 */
[----:B--2---:R2:W-:Y:S02]  /*24e0*/  STL.U8 [R20+0x2], R17 ;  /* 0x0000021114007387 */ /* 0x0045e40000100000 */
.L_x_81:
[----:B------:R-:W-:Y:S05]  /*24f0*/  BSYNC.RECONVERGENT B1 ;  /* 0x0000000000017941 */ /* 0x000fea0003800200 */
.L_x_80:
[----:B------:R-:W-:Y:S04]  /*2500*/  BSSY.RECONVERGENT B1, `(.L_x_82) ;  /* 0x0000004000017945 */ /* 0x000fe80003800200 */
[----:B------:R-:W-:Y:S05]  /*2510*/  @!P3 BRA `(.L_x_83) ;  /* 0x000000000008b947 */ /* 0x000fea0003800000 */
[----:B012---:R-:W2:Y:S04]  /*2520*/  LDL.U8 R17, [R20+0x4] ;  /* 0x0000040014117983 */ /* 0x007ea80000100000 */
[----:B--2---:R3:W-:Y:S02]  /*2530*/  STL.U8 [R20+0x3], R17 ;  /* 0x0000031114007387 */ /* 0x0047e40000100000 */
.L_x_83:
[----:B------:R-:W-:Y:S05]  /*2540*/  BSYNC.RECONVERGENT B1 ;  /* 0x0000000000017941 */ /* 0x000fea0003800200 */
.L_x_82:
[----:B------:R-:W-:-:S07]  /*2550*/  VIADD R14, R14, 0x4 ;  /* 0x000000040e0e7836 */ /* 0x000fce0000000000 */
.L_x_75:
[----:B------:R-:W-:-:S13]  /*2560*/  ISETP.NE.AND P0, PT, R15, RZ, PT ;  /* 0x000000ff0f00720c */ /* 0x000fda0003f05270 */
[----:B------:R-:W-:Y:S05]  /*2570*/  @!P0 BRA `(.L_x_57) ;  /* 0x0000000000588947 */ /* 0x000fea0003800000 */
[----:B------:R-:W-:Y:S01]  /*2580*/  ISETP.GE.U32.AND P0, PT, R14, R16, PT ;  /* 0x000000100e00720c */ /* 0x000fe20003f06070 */
[----:B------:R-:W-:Y:S01]  /*2590*/  BSSY.RECONVERGENT B1, `(.L_x_84) ;  /* 0x0000006000017945 */ /* 0x000fe20003800200 */
[----:B------:R-:W-:Y:S01]  /*25a0*/  ISETP.NE.AND P1, PT, R15, 0x1, PT ;  /* 0x000000010f00780c */ /* 0x000fe20003f25270 */
[----:B------:R-:W-:-:S10]  /*25b0*/  IMAD.IADD R23, R1, 0x1, R14 ;  /* 0x0000000101177824 */ /* 0x000fd400078e020e */
[----:B------:R-:W-:Y:S05]  /*25c0*/  @!P0 BRA `(.L_x_85) ;  /* 0x0000000000088947 */ /* 0x000fea0003800000 */
[----:B0123--:R-:W2:Y:S04]  /*25d0*/  LDL.U8 R17, [R23+0x1] ;  /* 0x0000010017117983 */ /* 0x00fea80000100000 */
[----:B--2---:R4:W-:Y:S02]  /*25e0*/  STL.U8 [R23], R17 ;  /* 0x0000001117007387 */ /* 0x0049e40000100000 */
.L_x_85:
[----:B------:R-:W-:Y:S05]  /*25f0*/  BSYNC.RECONVERGENT B1 ;  /* 0x0000000000017941 */ /* 0x000fea0003800200 */
.L_x_84:
[----:B------:R-:W-:Y:S05]  /*2600*/  @!P1 BRA `(.L_x_57) ;  /* 0x0000000000349947 */ /* 0x000fea0003800000 */
[C---:B01234-:R-:W-:Y:S01]  /*2610*/  IADD3 R17, PT, PT, R14.reuse, 0x1, RZ ;  /* 0x000000010e117810 */ /* 0x05ffe20007ffe0ff */
[----:B------:R-:W-:Y:S01]  /*2620*/  VIADD R21, R14, 0x2 ;  /* 0x000000020e157836 */ /* 0x000fe20000000000 */
[----:B------:R-:W-:Y:S02]  /*2630*/  BSSY.RECONVERGENT B1, `(.L_x_86) ;  /* 0x0000007000017945 */ /* 0x000fe40003800200 */
[-C--:B------:R-:W-:Y:S02]  /*2640*/  ISETP.GE.U32.AND P1, PT, R17, R16.reuse, PT ;  /* 0x000000101100720c */ /* 0x080fe40003f26070 */
[----:B------:R-:W-:-:S04]  /*2650*/  ISETP.GE.U32.AND P0, PT, R21, R16, PT ;  /* 0x000000101500720c */ /* 0x000fc80003f06070 */
[----:B------:R-:W-:-:S07]  /*2660*/  ISETP.EQ.OR P0, PT, R15, 0x2, !P0 ;  /* 0x000000020f00780c */ /* 0x000fce0004702670 */
[----:B------:R-:W-:Y:S06]  /*2670*/  @!P1 BRA `(.L_x_87) ;  /* 0x0000000000089947 */ /* 0x000fec0003800000 */
[----:B------:R-:W2:Y:S04]  /*2680*/  LDL.U8 R14, [R23+0x2] ;  /* 0x00000200170e7983 */ /* 0x000ea80000100000 */
[----:B--2---:R0:W-:Y:S02]  /*2690*/  STL.U8 [R23+0x1], R14 ;  /* 0x0000010e17007387 */ /* 0x0041e40000100000 */
.L_x_87:
[----:B------:R-:W-:Y:S05]  /*26a0*/  BSYNC.RECONVERGENT B1 ;  /* 0x0000000000017941 */ /* 0x000fea0003800200 */
.L_x_86:
[----:B------:R-:W-:Y:S05]  /*26b0*/  @P0 BRA `(.L_x_57) ;  /* 0x0000000000080947 */ /* 0x000fea0003800000 */
[----:B0-----:R-:W2:Y:S04]  /*26c0*/  LDL.U8 R14, [R23+0x3] ;  /* 0x00000300170e7983 */ /* 0x001ea80000100000 */
[----:B--2---:R0:W-:Y:S02]  /*26d0*/  STL.U8 [R23+0x2], R14 ;  /* 0x0000020e17007387 */ /* 0x0041e40000100000 */
.L_x_57:
[----:B------:R-:W-:Y:S05]  /*26e0*/  BSYNC.RECONVERGENT B0 ;  /* 0x0000000000007941 */ /* 0x000fea0003800200 */
.L_x_22:
[----:B------:R-:W5:Y:S01]  /*26f0*/  LDCU UR5, c[0x0][0x388] ;  /* 0x00007100ff0577ac */ /* 0x000f620008000800 */
[----:B------:R-:W-:Y:S02]  /*2700*/  VIADD R13, R13, 0x1 ;  /* 0x000000010d0d7836 */ /* 0x000fe40000000000 */
[----:B------:R-:W-:Y:S02]  /*2710*/  VIADD R12, R12, 0x1 ;  /* 0x000000010c0c7836 */ /* 0x000fe40000000000 */
[----:B------:R-:W-:Y:S01]  /*2720*/  VIADD R11, R11, 0x1 ;  /* 0x000000010b0b7836 */ /* 0x000fe20000000000 */
[----:B-----5:R-:W-:-:S04]  /*2730*/  ISETP.NE.U32.AND P0, PT, R10, UR5, PT ;  /* 0x000000050a007c0c */ /* 0x020fc8000bf05070 */
[----:B------:R-:W-:-:S13]  /*2740*/  ISETP.NE.AND.EX P0, PT, R9, RZ, PT, P0 ;  /* 0x000000ff0900720c */ /* 0x000fda0003f05300 */
[----:B------:R-:W-:Y:S05]  /*2750*/  @P0 BRA `(.L_x_88) ;  /* 0xffffffe800480947 */ /* 0x000fea000383ffff */
[----:B------:R-:W-:-:S05]  /*2760*/  VIADD R5, R4, 0x20 ;  /* 0x0000002004057836 */ /* 0x000fca0000000000 */
[-C--:B------:R-:W-:Y:S02]  /*2770*/  ISETP.GT.U32.AND P0, PT, R0, R5.reuse, PT ;  /* 0x000000050000720c */ /* 0x080fe40003f04070 */
[----:B------:R-:W-:Y:S02]  /*2780*/  SHF.R.S32.HI R3, RZ, 0x1f, R5 ;  /* 0x0000001fff037819 */ /* 0x000fe40000011405 */
[----:B------:R-:W-:Y:S02]  /*2790*/  MOV R4, R5 ;  /* 0x0000000500047202 */ /* 0x000fe40000000f00 */
[----:B------:R-:W-:-:S13]  /*27a0*/  ISETP.GT.U32.AND.EX P0, PT, R2, R3, PT, P0 ;  /* 0x000000030200720c */ /* 0x000fda0003f04100 */
[----:B------:R-:W-:Y:S05]  /*27b0*/  @P0 BRA `(.L_x_89) ;  /* 0xffffffe000540947 */ /* 0x000fea000383ffff */
[----:B------:R-:W-:Y:S05]  /*27c0*/  EXIT ;  /* 0x000000000000794d */ /* 0x000fea0003800000 */
        .weak           $__internal_0_$__cuda_sm20_div_u64
        .type           $__internal_0_$__cuda_sm20_div_u64,@function
        .size           $__internal_0_$__cuda_sm20_div_u64,($__internal_1_$__cuda_sm20_rem_u64 - $__internal_0_$__cuda_sm20_div_u64)
$__internal_0_$__cuda_sm20_div_u64:
[----:B------:R-:W-:Y:S02]  /*27d0*/  IMAD.MOV.U32 R28, RZ, RZ, R6 ;  /* 0x000000ffff1c7224 */ /* 0x000fe400078e0006 */
[----:B------:R-:W-:-:S04]  /*27e0*/  IMAD.MOV.U32 R29, RZ, RZ, R8 ;  /* 0x000000ffff1d7224 */ /* 0x000fc800078e0008 */
[----:B------:R-:W0:Y:S08]  /*27f0*/  I2F.U64.RP R24, R28 ;  /* 0x0000001c00187312 */ /* 0x000e300000309000 */
[----:B0-----:R-:W0:Y:S02]  /*2800*/  MUFU.RCP R24, R24 ;  /* 0x0000001800187308 */ /* 0x001e240000001000 */
[----:B0-----:R-:W-:-:S06]  /*2810*/  VIADD R14, R24, 0x1ffffffe ;  /* 0x1ffffffe180e7836 */ /* 0x001fcc0000000000 */
[----:B------:R-:W0:Y:S02]  /*2820*/  F2I.U64.TRUNC R14, R14 ;  /* 0x0000000e000e7311 */ /* 0x000e24000020d800 */
[----:B0-----:R-:W-:-:S04]  /*2830*/  IMAD.WIDE.U32 R16, R14, R6, RZ ;  /* 0x000000060e107225 */ /* 0x001fc800078e00ff */
[----:B------:R-:W-:Y:S01]  /*2840*/  IMAD R17, R14, R8, R17 ;  /* 0x000000080e117224 */ /* 0x000fe200078e0211 */
[----:B------:R-:W-:-:S03]  /*2850*/  IADD3 R25, P0, PT, RZ, -R16, RZ ;  /* 0x80000010ff197210 */ /* 0x000fc60007f1e0ff */
[----:B------:R-:W-:Y:S02]  /*2860*/  IMAD R17, R15, R6, R17 ;  /* 0x000000060f117224 */ /* 0x000fe400078e0211 */
[----:B------:R-:W-:-:S04]  /*2870*/  IMAD.HI.U32 R16, R14, R25, RZ ;  /* 0x000000190e107227 */ /* 0x000fc800078e00ff */
[----:B------:R-:W-:Y:S01]  /*2880*/  IMAD.X R27, RZ, RZ, ~R17, P0 ;  /* 0x000000ffff1b7224 */ /* 0x000fe200000e0e11 */
[----:B------:R-:W-:-:S03]  /*2890*/  MOV R17, R14 ;  /* 0x0000000e00117202 */ /* 0x000fc60000000f00 */
[----:B------:R-:W-:-:S04]  /*28a0*/  IMAD.WIDE.U32 R16, P0, R14, R27, R16 ;  /* 0x0000001b0e107225 */ /* 0x000fc80007800010 */
[----:B------:R-:W-:-:S04]  /*28b0*/  IMAD.HI.U32 R16, P1, R15, R25, R16 ;  /* 0x000000190f107227 */ /* 0x000fc80007820010 */
[CC--:B------:R-:W-:Y:S02]  /*28c0*/  IMAD R17, R15.reuse, R27.reuse, RZ ;  /* 0x0000001b0f117224 */ /* 0x0c0fe400078e02ff */
[----:B------:R-:W-:-:S03]  /*28d0*/  IMAD.HI.U32 R25, R15, R27, RZ ;  /* 0x0000001b0f197227 */ /* 0x000fc600078e00ff */
[----:B------:R-:W-:Y:S01]  /*28e0*/  IADD3 R17, P2, PT, R17, R16, RZ ;  /* 0x0000001011117210 */ /* 0x000fe20007f5e0ff */
[----:B------:R-:W-:-:S04]  /*28f0*/  IMAD.X R25, R25, 0x1, R15, P0 ;  /* 0x0000000119197824 */ /* 0x000fc800000e060f */
[----:B------:R-:W-:Y:S01]  /*2900*/  IMAD.WIDE.U32 R14, R17, R6, RZ ;  /* 0x00000006110e7225 */ /* 0x000fe200078e00ff */
[----:B------:R-:W-:-:S03]  /*2910*/  IADD3.X R25, PT, PT, RZ, RZ, R25, P2, P1 ;  /* 0x000000ffff197210 */ /* 0x000fc600017e2419 */
[----:B------:R-:W-:Y:S01]  /*2920*/  IMAD R16, R17, R8, R15 ;  /* 0x0000000811107224 */ /* 0x000fe200078e020f */
[----:B------:R-:W-:-:S03]  /*2930*/  IADD3 R15, P0, PT, RZ, -R14, RZ ;  /* 0x8000000eff0f7210 */ /* 0x000fc60007f1e0ff */
[----:B------:R-:W-:Y:S02]  /*2940*/  IMAD R14, R25, R6, R16 ;  /* 0x00000006190e7224 */ /* 0x000fe400078e0210 */
[----:B------:R-:W-:-:S04]  /*2950*/  IMAD.HI.U32 R16, R17, R15, RZ ;  /* 0x0000000f11107227 */ /* 0x000fc800078e00ff */
[----:B------:R-:W-:-:S04]  /*2960*/  IMAD.X R14, RZ, RZ, ~R14, P0 ;  /* 0x000000ffff0e7224 */ /* 0x000fc800000e0e0e */
[----:B------:R-:W-:-:S04]  /*2970*/  IMAD.WIDE.U32 R16, P0, R17, R14, R16 ;  /* 0x0000000e11107225 */ /* 0x000fc80007800010 */
[C---:B------:R-:W-:Y:S02]  /*2980*/  IMAD R24, R25.reuse, R14, RZ ;  /* 0x0000000e19187224 */ /* 0x040fe400078e02ff */
[----:B------:R-:W-:-:S04]  /*2990*/  IMAD.HI.U32 R17, P1, R25, R15, R16 ;  /* 0x0000000f19117227 */ /* 0x000fc80007820010 */
[----:B------:R-:W-:Y:S01]  /*29a0*/  IMAD.HI.U32 R16, R25, R14, RZ ;  /* 0x0000000e19107227 */ /* 0x000fe200078e00ff */
[----:B------:R-:W-:-:S03]  /*29b0*/  IADD3 R17, P2, PT, R24, R17, RZ ;  /* 0x0000001118117210 */ /* 0x000fc60007f5e0ff */
[----:B------:R-:W-:Y:S02]  /*29c0*/  IMAD.X R16, R16, 0x1, R25, P0 ;  /* 0x0000000110107824 */ /* 0x000fe400000e0619 */
[----:B------:R-:W-:-:S03]  /*29d0*/  IMAD.HI.U32 R14, R17, R22, RZ ;  /* 0x00000016110e7227 */ /* 0x000fc600078e00ff */
[----:B------:R-:W-:Y:S01]  /*29e0*/  IADD3.X R16, PT, PT, RZ, RZ, R16, P2, P1 ;  /* 0x000000ffff107210 */ /* 0x000fe200017e2410 */
[----:B------:R-:W-:Y:S02]  /*29f0*/  IMAD.MOV.U32 R15, RZ, RZ, RZ ;  /* 0x000000ffff0f7224 */ /* 0x000fe400078e00ff */
[----:B------:R-:W-:-:S04]  /*2a00*/  IMAD.WIDE.U32 R14, R17, R23, R14 ;  /* 0x00000017110e7225 */ /* 0x000fc800078e000e */
[C---:B------:R-:W-:Y:S02]  /*2a10*/  IMAD R17, R16.reuse, R23, RZ ;  /* 0x0000001710117224 */ /* 0x040fe400078e02ff */
[----:B------:R-:W-:-:S04]  /*2a20*/  IMAD.HI.U32 R14, P0, R16, R22, R14 ;  /* 0x00000016100e7227 */ /* 0x000fc8000780000e */
[----:B------:R-:W-:Y:S01]  /*2a30*/  IMAD.HI.U32 R25, R16, R23, RZ ;  /* 0x0000001710197227 */ /* 0x000fe200078e00ff */
[----:B------:R-:W-:-:S04]  /*2a40*/  IADD3 R17, P1, PT, R17, R14, RZ ;  /* 0x0000000e11117210 */ /* 0x000fc80007f3e0ff */
[----:B------:R-:W-:Y:S01]  /*2a50*/  IADD3.X R25, PT, PT, R25, RZ, RZ, P0, !PT ;  /* 0x000000ff19197210 */ /* 0x000fe200007fe4ff */
[----:B------:R-:W-:-:S04]  /*2a60*/  IMAD.WIDE.U32 R14, R17, R6, RZ ;  /* 0x00000006110e7225 */ /* 0x000fc800078e00ff */
[----:B------:R-:W-:Y:S01]  /*2a70*/  IMAD.X R25, RZ, RZ, R25, P1 ;  /* 0x000000ffff197224 */ /* 0x000fe200008e0619 */
[----:B------:R-:W-:Y:S01]  /*2a80*/  IADD3 R27, P1, PT, -R14, R22, RZ ;  /* 0x000000160e1b7210 */ /* 0x000fe20007f3e1ff */
[----:B------:R-:W-:-:S03]  /*2a90*/  IMAD R15, R17, R8, R15 ;  /* 0x00000008110f7224 */ /* 0x000fc600078e020f */
[-C--:B------:R-:W-:Y:S01]  /*2aa0*/  ISETP.GE.U32.AND P0, PT, R27, R6.reuse, PT ;  /* 0x000000061b00720c */ /* 0x080fe20003f06070 */
[----:B------:R-:W-:-:S04]  /*2ab0*/  IMAD R14, R25, R6, R15 ;  /* 0x00000006190e7224 */ /* 0x000fc800078e020f */
[----:B------:R-:W-:Y:S01]  /*2ac0*/  IMAD.X R23, R23, 0x1, ~R14, P1 ;  /* 0x0000000117177824 */ /* 0x000fe200008e0e0e */
[----:B------:R-:W-:Y:S02]  /*2ad0*/  IADD3 R15, P1, PT, -R6, R27, RZ ;  /* 0x0000001b060f7210 */ /* 0x000fe40007f3e1ff */
[----:B------:R-:W-:Y:S02]  /*2ae0*/  IADD3 R14, P2, PT, R17, 0x1, RZ ;  /* 0x00000001110e7810 */ /* 0x000fe40007f5e0ff */
[C---:B------:R-:W-:Y:S01]  /*2af0*/  ISETP.GE.U32.AND.EX P0, PT, R23.reuse, R8, PT, P0 ;  /* 0x000000081700720c */ /* 0x040fe20003f06100 */
[----:B------:R-:W-:Y:S01]  /*2b00*/  IMAD.X R22, R23, 0x1, ~R8, P1 ;  /* 0x0000000117167824 */ /* 0x000fe200008e0e08 */
[----:B------:R-:W-:Y:S02]  /*2b10*/  IADD3.X R16, PT, PT, RZ, R25, RZ, P2, !PT ;  /* 0x00000019ff107210 */ /* 0x000fe400017fe4ff */
[----:B------:R-:W-:Y:S02]  /*2b20*/  SEL R15, R15, R27, P0 ;  /* 0x0000001b0f0f7207 */ /* 0x000fe40000000000 */
[----:B------:R-:W-:-:S02]  /*2b30*/  SEL R17, R14, R17, P0 ;  /* 0x000000110e117207 */ /* 0x000fc40000000000 */
[----:B------:R-:W-:Y:S02]  /*2b40*/  SEL R23, R22, R23, P0 ;  /* 0x0000001716177207 */ /* 0x000fe40000000000 */
[----:B------:R-:W-:Y:S02]  /*2b50*/  SEL R14, R16, R25, P0 ;  /* 0x00000019100e7207 */ /* 0x000fe40000000000 */
[----:B------:R-:W-:Y:S01]  /*2b60*/  ISETP.GE.U32.AND P0, PT, R15, R6, PT ;  /* 0x000000060f00720c */ /* 0x000fe20003f06070 */
[----:B------:R-:W-:Y:S01]  /*2b70*/  IMAD.MOV.U32 R15, RZ, RZ, 0x0 ;  /* 0x00000000ff0f7424 */ /* 0x000fe200078e00ff */
[----:B------:R-:W-:Y:S02]  /*2b80*/  IADD3 R22, P2, PT, R17, 0x1, RZ ;  /* 0x0000000111167810 */ /* 0x000fe40007f5e0ff */
[----:B------:R-:W-:Y:S02]  /*2b90*/  ISETP.GE.U32.AND.EX P0, PT, R23, R8, PT, P0 ;  /* 0x000000081700720c */ /* 0x000fe40003f06100 */
[----:B------:R-:W-:Y:S01]  /*2ba0*/  ISETP.NE.U32.AND P1, PT, R6, RZ, PT ;  /* 0x000000ff0600720c */ /* 0x000fe20003f25070 */
[----:B------:R-:W-:Y:S01]  /*2bb0*/  IMAD.X R23, RZ, RZ, R14, P2 ;  /* 0x000000ffff177224 */ /* 0x000fe200010e060e */
[----:B------:R-:W-:-:S02]  /*2bc0*/  SEL R22, R22, R17, P0 ;  /* 0x0000001116167207 */ /* 0x000fc40000000000 */
[----:B------:R-:W-:Y:S02]  /*2bd0*/  ISETP.NE.AND.EX P1, PT, R8, RZ, PT, P1 ;  /* 0x000000ff0800720c */ /* 0x000fe40003f25310 */
[----:B------:R-:W-:Y:S01]  /*2be0*/  SEL R23, R23, R14, P0 ;  /* 0x0000000e17177207 */ /* 0x000fe20000000000 */
[----:B------:R-:W-:Y:S01]  /*2bf0*/  IMAD.MOV.U32 R14, RZ, RZ, R20 ;  /* 0x000000ffff0e7224 */ /* 0x000fe200078e0014 */
[----:B------:R-:W-:Y:S02]  /*2c00*/  SEL R22, R22, 0xffffffff, P1 ;  /* 0xffffffff16167807 */ /* 0x000fe40000800000 */
[----:B------:R-:W-:Y:S01]  /*2c10*/  SEL R23, R23, 0xffffffff, P1 ;  /* 0xffffffff17177807 */ /* 0x000fe20000800000 */
[----:B------:R-:W-:Y:S06]  /*2c20*/  RET.REL.NODEC R14 `(_Z28find_all_permutations_kernelPciyS_) ;  /* 0xffffffd00ef47950 */ /* 0x000fec0003c3ffff */
        .weak           $__internal_1_$__cuda_sm20_rem_u64
        .type           $__internal_1_$__cuda_sm20_rem_u64,@function
        .size           $__internal_1_$__cuda_sm20_rem_u64,(.L_x_92 - $__internal_1_$__cuda_sm20_rem_u64)
$__internal_1_$__cuda_sm20_rem_u64:
[----:B------:R-:W-:-:S06]  /*2c30*/  MOV R24, R21 ;  /* 0x0000001500187202 */ /* 0x000fcc0000000f00 */
        /* <DEDUP_REMOVED lines=9> */
[----:B------:R-:W-:Y:S02]  /*2cd0*/  IMAD.X R27, RZ, RZ, ~R17, P0 ;  /* 0x000000ffff1b7224 */ /* 0x000fe400000e0e11 */
[----:B------:R-:W-:Y:S02]  /*2ce0*/  IMAD.MOV.U32 R17, RZ, RZ, R14 ;  /* 0x000000ffff117224 */ /* 0x000fe400078e000e */
[----:B------:R-:W-:-:S04]  /*2cf0*/  IMAD.WIDE.U32 R16, P0, R14, R27, R16 ;  /* 0x0000001b0e107225 */ /* 0x000fc80007800010 */
[----:B------:R-:W-:-:S04]  /*2d00*/  IMAD.HI.U32 R16, P1, R15, R29, R16 ;  /* 0x0000001d0f107227 */ /* 0x000fc80007820010 */
[CC--:B------:R-:W-:Y:S02]  /*2d10*/  IMAD R17, R15.reuse, R27.reuse, RZ ;  /* 0x0000001b0f117224 */ /* 0x0c0fe400078e02ff */
[----:B------:R-:W-:-:S03]  /*2d20*/  IMAD.HI.U32 R27, R15, R27, RZ ;  /* 0x0000001b0f1b7227 */ /* 0x000fc600078e00ff */
[----:B------:R-:W-:Y:S02]  /*2d30*/  IADD3 R17, P2, PT, R17, R16, RZ ;  /* 0x0000001011117210 */ /* 0x000fe40007f5e0ff */
[----:B------:R-:W-:-:S03]  /*2d40*/  IADD3.X R24, PT, PT, R27, R15, RZ, P0, !PT ;  /* 0x0000000f1b187210 */ /* 0x000fc600007fe4ff */
        /* <DEDUP_REMOVED lines=25> */
[----:B------:R-:W-:Y:S02]  /*2ee0*/  IMAD R24, R24, R25, R15 ;  /* 0x0000001918187224 */ /* 0x000fe400078e020f */
[----:B------:R-:W-:Y:S01]  /*2ef0*/  IMAD.MOV.U32 R15, RZ, RZ, 0x0 ;  /* 0x00000000ff0f7424 */ /* 0x000fe200078e00ff */
[-C--:B------:R-:W-:Y:S01]  /*2f00*/  ISETP.GE.U32.AND P0, PT, R26, R21.reuse, PT ;  /* 0x000000151a00720c */ /* 0x080fe20003f06070 */
[----:B------:R-:W-:-:S04]  /*2f10*/  IMAD R16, R16, R21, R24 ;  /* 0x0000001510107224 */ /* 0x000fc800078e0218 */
[----:B------:R-:W-:Y:S01]  /*2f20*/  IMAD.X R16, R23, 0x1, ~R16, P1 ;  /* 0x0000000117107824 */ /* 0x000fe200008e0e10 */
[----:B------:R-:W-:-:S04]  /*2f30*/  IADD3 R14, P1, PT, -R21, R26, RZ ;  /* 0x0000001a150e7210 */ /* 0x000fc80007f3e1ff */
[C---:B------:R-:W-:Y:S01]  /*2f40*/  ISETP.GE.U32.AND.EX P0, PT, R16.reuse, R25, PT, P0 ;  /* 0x000000191000720c */ /* 0x040fe20003f06100 */
[----:B------:R-:W-:Y:S01]  /*2f50*/  IMAD.X R22, R16, 0x1, ~R25, P1 ;  /* 0x0000000110167824 */ /* 0x000fe200008e0e19 */
[C---:B------:R-:W-:Y:S02]  /*2f60*/  ISETP.NE.U32.AND P1, PT, R21.reuse, RZ, PT ;  /* 0x000000ff1500720c */ /* 0x040fe40003f25070 */
[----:B------:R-:W-:Y:S02]  /*2f70*/  SEL R14, R14, R26, P0 ;  /* 0x0000001a0e0e7207 */ /* 0x000fe40000000000 */
[----:B------:R-:W-:Y:S02]  /*2f80*/  SEL R22, R22, R16, P0 ;  /* 0x0000001016167207 */ /* 0x000fe40000000000 */
[----:B------:R-:W-:Y:S02]  /*2f90*/  ISETP.GE.U32.AND P0, PT, R14, R21, PT ;  /* 0x000000150e00720c */ /* 0x000fe40003f06070 */
[----:B------:R-:W-:-:S02]  /*2fa0*/  IADD3 R16, P2, PT, -R21, R14, RZ ;  /* 0x0000000e15107210 */ /* 0x000fc40007f5e1ff */
[----:B------:R-:W-:Y:S02]  /*2fb0*/  ISETP.GE.U32.AND.EX P0, PT, R22, R25, PT, P0 ;  /* 0x000000191600720c */ /* 0x000fe40003f06100 */
[C---:B------:R-:W-:Y:S02]  /*2fc0*/  IADD3.X R17, PT, PT, ~R25.reuse, R22, RZ, P2, !PT ;  /* 0x0000001619117210 */ /* 0x040fe400017fe5ff */
[----:B------:R-:W-:Y:S01]  /*2fd0*/  SEL R16, R16, R14, P0 ;  /* 0x0000000e10107207 */ /* 0x000fe20000000000 */
[----:B------:R-:W-:Y:S01]  /*2fe0*/  IMAD.MOV.U32 R14, RZ, RZ, R20 ;  /* 0x000000ffff0e7224 */ /* 0x000fe200078e0014 */
[----:B------:R-:W-:Y:S02]  /*2ff0*/  ISETP.NE.AND.EX P1, PT, R25, RZ, PT, P1 ;  /* 0x000000ff1900720c */ /* 0x000fe40003f25310 */
[----:B------:R-:W-:Y:S02]  /*3000*/  SEL R17, R17, R22, P0 ;  /* 0x0000001611117207 */ /* 0x000fe40000000000 */
[----:B------:R-:W-:-:S02]  /*3010*/  SEL R16, R16, 0xffffffff, P1 ;  /* 0xffffffff10107807 */ /* 0x000fc40000800000 */
[----:B------:R-:W-:Y:S01]  /*3020*/  SEL R17, R17, 0xffffffff, P1 ;  /* 0xffffffff11117807 */ /* 0x000fe20000800000 */
[----:B------:R-:W-:Y:S06]  /*3030*/  RET.REL.NODEC R14 `(_Z28find_all_permutations_kernelPciyS_) ;  /* 0xffffffcc0ef07950 */ /* 0x000fec0003c3ffff */
.L_x_90:
[----:B------:R-:W-:-:S00]  /*3040*/  BRA `(.L_x_90) ;  /* 0xfffffffc00fc7947 */ /* 0x000fc0000383ffff */
[----:B------:R-:W-:-:S00]  /*3050*/  NOP ;  /* 0x0000000000007918 */ /* 0x000fc00000000000 */
        /* <DEDUP_REMOVED lines=10> */
.L_x_92:


//--------------------- .nv.shared.reserved.0     --------------------------
	.section	.nv.shared.reserved.0,"aw",@nobits
	.weak		__nv_reservedSMEM_offset_0_alias
	.size		__nv_reservedSMEM_offset_0_alias, 0, 64
	.other		__nv_reservedSMEM_offset_0_alias,@"STO_CUDA_RESERVED_SHARED STV_DEFAULT"
__nv_reservedSMEM_offset_0_alias:
	.zero		0
	.zero		64


//--------------------- .nv.constant0._Z28find_all_permutations_kernelPciyS_ --------------------------
	.section	.nv.constant0._Z28find_all_permutations_kernelPciyS_,"a",@progbits
	.sectionflags	@""
	.align	4
.nv.constant0._Z28find_all_permutations_kernelPciyS_:
	.zero		928


//--------------------- SYMBOLS --------------------------

	.type		.nv.reservedSmem.offset0,@object
	.size		.nv.reservedSmem.offset0,0x4
